def matmul_kernel(
    a_ptr,
    b_ptr,
    c_ptr,
    M,
    N,
    K,
    stride_am,
    stride_ak,
    stride_bk,
    stride_bn,
    stride_cm,
    stride_cn,
    BLOCK_M: tl.constexpr,
    BLOCK_N: tl.constexpr,
    BLOCK_K: tl.constexpr,
    GROUP_M: tl.constexpr,
):
    pid = tl.program_id(axis=0)
    num_pid_m = tl.cdiv(M, BLOCK_M)
    num_pid_n = tl.cdiv(N, BLOCK_N)
    num_pid_in_group = GROUP_M * num_pid_n
    group_id = pid // num_pid_in_group
    first_pid_m = group_id * GROUP_M
    group_size_m = min(num_pid_m - first_pid_m, GROUP_M)
    pid_m = first_pid_m + ((pid % num_pid_in_group) % group_size_m)
    pid_n = (pid % num_pid_in_group) // group_size_m

    offs_am = (pid_m * BLOCK_M + tl.arange(0, BLOCK_M)) % M
    offs_bn = (pid_n * BLOCK_N + tl.arange(0, BLOCK_N)) % N
    offs_k = tl.arange(0, BLOCK_K)
    a_ptrs = a_ptr + offs_am[:, None] * stride_am + offs_k[None, :] * stride_ak
    b_ptrs = b_ptr + offs_k[:, None] * stride_bk + offs_bn[None, :] * stride_bn

    acc = tl.zeros((BLOCK_M, BLOCK_N), dtype=tl.float32)
    for kk in range(0, tl.cdiv(K, BLOCK_K)):
        a = tl.load(a_ptrs, mask=offs_k[None, :] < K - kk * BLOCK_K, other=0.0)
        b = tl.load(b_ptrs, mask=offs_k[:, None] < K - kk * BLOCK_K, other=0.0)
        acc = tl.dot(a, b, acc)
        a_ptrs += BLOCK_K * stride_ak
        b_ptrs += BLOCK_K * stride_bk

    c = acc.to(c_ptr.dtype.element_ty)
    offs_cm = pid_m * BLOCK_M + tl.arange(0, BLOCK_M)
    offs_cn = pid_n * BLOCK_N + tl.arange(0, BLOCK_N)
    c_ptrs = c_ptr + offs_cm[:, None] * stride_cm + offs_cn[None, :] * stride_cn
    mask = (offs_cm[:, None] < M) & (offs_cn[None, :] < N)
    tl.store(c_ptrs, c, mask=mask)

# config = {"BLOCK_K": 32, "BLOCK_M": 128, "BLOCK_N": 64, "GROUP_M": 8, "arch": "sm_100", "dtype": "fp8e5m2", "num_ctas": 1, "num_stages": 3, "num_warps": 16}
# arch = sm_100


// ===== COMPILED SASS (sm_100a) =====

	.target	sm_100a

	.elftype	@"ET_EXEC"


//--------------------- .note.nv.tkinfo           --------------------------
	.section	.note.nv.tkinfo,"",@"SHT_NOTE"
	.sectionflags	@"SHF_NOTE_NV_TKINFO"
	.tkinfo
        /*0018*/ 	.word	0x00000081
        /*0030*/ 	.string	""
        /*0030*/ 	.string	"ptxas-blackwell"
        /*0030*/ 	.string	"Cuda compilation tools, release 12.9, V12.9.86"
        /*0030*/ 	.string	"Build cuda_12.9.r12.9/compiler.36037853_0"
        /*0030*/ 	.string	"-v  -suppress-debug-info  -lineinfo  -arch sm_100a "



//--------------------- .note.nv.cuver            --------------------------
	.section	.note.nv.cuver,"",@"SHT_NOTE"
	.sectionflags	@"SHF_NOTE_NV_CUVER"
        /*0018*/ 	.short	0x0001
        /*001a*/ 	.short	0x0064
        /*001c*/ 	.short	0x0001
        /*001e*/ 	.short	0x0000
        /*0020*/ 	.short	0x0001
        /*0022*/ 	.short	0x0000


//--------------------- .nv.info                  --------------------------
	.section	.nv.info,"",@"SHT_CUDA_INFO"
	.align	4


	//----- nvinfo : EIATTR_REGCOUNT
	.align		4
        /*0000*/ 	.byte	0x04, 0x2f
        /*0002*/ 	.short	(.L_1 - .L_0)
	.align		4
.L_0:
        /*0004*/ 	.word	index@(matmul_kernel)
        /*0008*/ 	.word	0x00000064


	//----- nvinfo : EIATTR_FRAME_SIZE
	.align		4
.L_1:
        /*000c*/ 	.byte	0x04, 0x11
        /*000e*/ 	.short	(.L_3 - .L_2)
	.align		4
.L_2:
        /*0010*/ 	.word	index@(matmul_kernel)
        /*0014*/ 	.word	0x00000000


	//----- nvinfo : EIATTR_MIN_STACK_SIZE
	.align		4
.L_3:
        /*0018*/ 	.byte	0x04, 0x12
        /*001a*/ 	.short	(.L_5 - .L_4)
	.align		4
.L_4:
        /*001c*/ 	.word	index@(matmul_kernel)
        /*0020*/ 	.word	0x00000000
.L_5:


//--------------------- .nv.info.matmul_kernel    --------------------------
	.section	.nv.info.matmul_kernel,"",@"SHT_CUDA_INFO"
	.sectionflags	@""
	.align	4


	//----- nvinfo : EIATTR_CUDA_API_VERSION
	.align		4
        /*0000*/ 	.byte	0x04, 0x37
        /*0002*/ 	.short	(.L_7 - .L_6)
.L_6:
        /*0004*/ 	.word	0x00000081


	//----- nvinfo : EIATTR_KPARAM_INFO
	.align		4
.L_7:
        /*0008*/ 	.byte	0x04, 0x17
        /*000a*/ 	.short	(.L_9 - .L_8)
.L_8:
        /*000c*/ 	.word	0x00000000
        /*0010*/ 	.short	0x000d
        /*0012*/ 	.short	0x0048
        /*0014*/ 	.byte	0x00, 0xf4, 0x21, 0x00


	//----- nvinfo : EIATTR_KPARAM_INFO
	.align		4
.L_9:
        /*0018*/ 	.byte	0x04, 0x17
        /*001a*/ 	.short	(.L_11 - .L_10)
.L_10:
        /*001c*/ 	.word	0x00000000
        /*0020*/ 	.short	0x000c
        /*0022*/ 	.short	0x0040
        /*0024*/ 	.byte	0x00, 0xf4, 0x21, 0x00


	//----- nvinfo : EIATTR_KPARAM_INFO
	.align		4
.L_11:
        /*0028*/ 	.byte	0x04, 0x17
        /*002a*/ 	.short	(.L_13 - .L_12)
.L_12:
        /*002c*/ 	.word	0x00000000
        /*0030*/ 	.short	0x000b
        /*0032*/ 	.short	0x0038
        /*0034*/ 	.byte	0x00, 0xf0, 0x11, 0x00


	//----- nvinfo : EIATTR_KPARAM_INFO
	.align		4
.L_13:
        /*0038*/ 	.byte	0x04, 0x17
        /*003a*/ 	.short	(.L_15 - .L_14)
.L_14:
        /*003c*/ 	.word	0x00000000
        /*0040*/ 	.short	0x000a
        /*0042*/ 	.short	0x0034
        /*0044*/ 	.byte	0x00, 0xf0, 0x11, 0x00


	//----- nvinfo : EIATTR_KPARAM_INFO
	.align		4
.L_15:
        /*0048*/ 	.byte	0x04, 0x17
        /*004a*/ 	.short	(.L_17 - .L_16)
.L_16:
        /*004c*/ 	.word	0x00000000
        /*0050*/ 	.short	0x0009
        /*0052*/ 	.short	0x0030
        /*0054*/ 	.byte	0x00, 0xf0, 0x11, 0x00


	//----- nvinfo : EIATTR_KPARAM_INFO
	.align		4
.L_17:
        /*0058*/ 	.byte	0x04, 0x17
        /*005a*/ 	.short	(.L_19 - .L_18)
.L_18:
        /*005c*/ 	.word	0x00000000
        /*0060*/ 	.short	0x0008
        /*0062*/ 	.short	0x002c
        /*0064*/ 	.byte	0x00, 0xf0, 0x11, 0x00


	//----- nvinfo : EIATTR_KPARAM_INFO
	.align		4
.L_19:
        /*0068*/ 	.byte	0x04, 0x17
        /*006a*/ 	.short	(.L_21 - .L_20)
.L_20:
        /*006c*/ 	.word	0x00000000
        /*0070*/ 	.short	0x0007
        /*0072*/ 	.short	0x0028
        /*0074*/ 	.byte	0x00, 0xf0, 0x11, 0x00


	//----- nvinfo : EIATTR_KPARAM_INFO
	.align		4
.L_21:
        /*0078*/ 	.byte	0x04, 0x17
        /*007a*/ 	.short	(.L_23 - .L_22)
.L_22:
        /*007c*/ 	.word	0x00000000
        /*0080*/ 	.short	0x0006
        /*0082*/ 	.short	0x0024
        /*0084*/ 	.byte	0x00, 0xf0, 0x11, 0x00


	//----- nvinfo : EIATTR_KPARAM_INFO
	.align		4
.L_23:
        /*0088*/ 	.byte	0x04, 0x17
        /*008a*/ 	.short	(.L_25 - .L_24)
.L_24:
        /*008c*/ 	.word	0x00000000
        /*0090*/ 	.short	0x0005
        /*0092*/ 	.short	0x0020
        /*0094*/ 	.byte	0x00, 0xf0, 0x11, 0x00


	//----- nvinfo : EIATTR_KPARAM_INFO
	.align		4
.L_25:
        /*0098*/ 	.byte	0x04, 0x17
        /*009a*/ 	.short	(.L_27 - .L_26)
.L_26:
        /*009c*/ 	.word	0x00000000
        /*00a0*/ 	.short	0x0004
        /*00a2*/ 	.short	0x001c
        /*00a4*/ 	.byte	0x00, 0xf0, 0x11, 0x00


	//----- nvinfo : EIATTR_KPARAM_INFO
	.align		4
.L_27:
        /*00a8*/ 	.byte	0x04, 0x17
        /*00aa*/ 	.short	(.L_29 - .L_28)
.L_28:
        /*00ac*/ 	.word	0x00000000
        /*00b0*/ 	.short	0x0003
        /*00b2*/ 	.short	0x0018
        /*00b4*/ 	.byte	0x00, 0xf0, 0x11, 0x00


	//----- nvinfo : EIATTR_KPARAM_INFO
	.align		4
.L_29:
        /*00b8*/ 	.byte	0x04, 0x17
        /*00ba*/ 	.short	(.L_31 - .L_30)
.L_30:
        /*00bc*/ 	.word	0x00000000
        /*00c0*/ 	.short	0x0002
        /*00c2*/ 	.short	0x0010
        /*00c4*/ 	.byte	0x00, 0xf4, 0x21, 0x00


	//----- nvinfo : EIATTR_KPARAM_INFO
	.align		4
.L_31:
        /*00c8*/ 	.byte	0x04, 0x17
        /*00ca*/ 	.short	(.L_33 - .L_32)
.L_32:
        /*00cc*/ 	.word	0x00000000
        /*00d0*/ 	.short	0x0001
        /*00d2*/ 	.short	0x0008
        /*00d4*/ 	.byte	0x00, 0xf4, 0x21, 0x00


	//----- nvinfo : EIATTR_KPARAM_INFO
	.align		4
.L_33:
        /*00d8*/ 	.byte	0x04, 0x17
        /*00da*/ 	.short	(.L_35 - .L_34)
.L_34:
        /*00dc*/ 	.word	0x00000000
        /*00e0*/ 	.short	0x0000
        /*00e2*/ 	.short	0x0000
        /*00e4*/ 	.byte	0x00, 0xf4, 0x21, 0x00


	//----- nvinfo : EIATTR_SPARSE_MMA_MASK
	.align		4
.L_35:
        /*00e8*/ 	.byte	0x03, 0x50
        /*00ea*/ 	.short	0x0000


	//----- nvinfo : EIATTR_MAXREG_COUNT
	.align		4
        /*00ec*/ 	.byte	0x03, 0x1b
        /*00ee*/ 	.short	0x0080


	//----- nvinfo : EIATTR_NUM_BARRIERS
	.align		4
        /*00f0*/ 	.byte	0x02, 0x4c
        /*00f2*/ 	.byte	0x01
	.zero		1


	//----- nvinfo : EIATTR_VRC_CTA_INIT_COUNT
	.align		4
        /*00f4*/ 	.byte	0x02, 0x4a
	.zero		1
	.zero		1


	//----- nvinfo : EIATTR_EXIT_INSTR_OFFSETS
	.align		4
        /*00f8*/ 	.byte	0x04, 0x1c
        /*00fa*/ 	.short	(.L_37 - .L_36)


	//   ....[0]....
.L_36:
        /*00fc*/ 	.word	0x00002630


	//   ....[1]....
        /*0100*/ 	.word	0x00002660


	//----- nvinfo : EIATTR_REQNTID
	.align		4
.L_37:
        /*0104*/ 	.byte	0x04, 0x10
        /*0106*/ 	.short	(.L_39 - .L_38)
.L_38:
        /*0108*/ 	.word	0x00000200
        /*010c*/ 	.word	0x00000001
        /*0110*/ 	.word	0x00000001


	//----- nvinfo : EIATTR_CBANK_PARAM_SIZE
	.align		4
.L_39:
        /*0114*/ 	.byte	0x03, 0x19
        /*0116*/ 	.short	0x0050


	//----- nvinfo : EIATTR_PARAM_CBANK
	.align		4
        /*0118*/ 	.byte	0x04, 0x0a
        /*011a*/ 	.short	(.L_41 - .L_40)
	.align		4
.L_40:
        /*011c*/ 	.word	index@(.nv.constant0.matmul_kernel)
        /*0120*/ 	.short	0x0380
        /*0122*/ 	.short	0x0050


	//----- nvinfo : EIATTR_SW_WAR
	.align		4
.L_41:
        /*0124*/ 	.byte	0x04, 0x36
        /*0126*/ 	.short	(.L_43 - .L_42)
.L_42:
        /*0128*/ 	.word	0x00000008
.L_43:


//--------------------- .nv.compat                --------------------------
	.section	.nv.compat,"",@"SHT_CUDA_COMPAT_INFO"
	.align	4
        /*0000*/ 	.byte	0x02, 0x02, 0x02, 0x00, 0x02, 0x05, 0x05, 0x00, 0x02, 0x03, 0x00, 0x00, 0x02, 0x06, 0x01, 0x00


//--------------------- .nv.callgraph             --------------------------
	.section	.nv.callgraph,"",@"SHT_CUDA_CALLGRAPH"
	.align	4
	.sectionentsize	8
	.align		4
        /*0000*/ 	.word	0x00000000
	.align		4
        /*0004*/ 	.word	0xffffffff
	.align		4
        /*0008*/ 	.word	0x00000000
	.align		4
        /*000c*/ 	.word	0xfffffffe
	.align		4
        /*0010*/ 	.word	0x00000000
	.align		4
        /*0014*/ 	.word	0xfffffffd
	.align		4
        /*0018*/ 	.word	0x00000000
	.align		4
        /*001c*/ 	.word	0xfffffffc


//--------------------- .text.matmul_kernel       --------------------------
	.section	.text.matmul_kernel,"ax",@progbits
	.align	128
        .global         matmul_kernel
        .type           matmul_kernel,@function
        .size           matmul_kernel,(.L_x_3 - matmul_kernel)
        .other          matmul_kernel,@"STO_CUDA_ENTRY STV_DEFAULT"
matmul_kernel:
.text.matmul_kernel:
[----:B------:R-:W0:Y:S08]  /*0000*/  LDC R1, c[0x0][0x37c] ;  /* 0x0000df00ff017b82 */ /* 0x000e300000000800 */
[----:B------:R-:W1:Y:S01]  /*0010*/  LDC.64 R26, c[0x0][0x398] ;  /* 0x0000e600ff1a7b82 */ /* 0x000e620000000a00 */
[----:B------:R-:W2:Y:S01]  /*0020*/  S2R R5, SR_CTAID.X ;  /* 0x0000000000057919 */ /* 0x000ea20000002500 */
[----:B------:R-:W3:Y:S01]  /*0030*/  LDCU UR4, c[0x0][0x3a0] ;  /* 0x00007400ff0477ac */ /* 0x000ee20008000800 */
[----:B------:R-:W-:-:S02]  /*0040*/  CS2R R16, SRZ ;  /* 0x0000000000107805 */ /* 0x000fc4000001ff00 */
[----:B------:R-:W-:Y:S02]  /*0050*/  CS2R R18, SRZ ;  /* 0x0000000000127805 */ /* 0x000fe4000001ff00 */
[----:B------:R-:W-:Y:S02]  /*0060*/  CS2R R14, SRZ ;  /* 0x00000000000e7805 */ /* 0x000fe4000001ff00 */
[----:B------:R-:W-:Y:S02]  /*0070*/  CS2R R20, SRZ ;  /* 0x0000000000147805 */ /* 0x000fe4000001ff00 */
[----:B------:R-:W-:Y:S01]  /*0080*/  CS2R R22, SRZ ;  /* 0x0000000000167805 */ /* 0x000fe2000001ff00 */
[----:B------:R-:W4:Y:S01]  /*0090*/  S2UR UR6, SR_CgaCtaId ;  /* 0x00000000000679c3 */ /* 0x000f220000008800 */
[----:B------:R-:W-:Y:S01]  /*00a0*/  UMOV UR5, 0x400 ;  /* 0x0000040000057882 */ /* 0x000fe20000000000 */
[----:B------:R-:W0:Y:S01]  /*00b0*/  LDCU.64 UR8, c[0x0][0x358] ;  /* 0x00006b00ff0877ac */ /* 0x000e220008000a00 */
[----:B---3--:R-:W-:Y:S01]  /*00c0*/  UIADD3 UR4, UPT, UPT, UR4, 0x1f, URZ ;  /* 0x0000001f04047890 */ /* 0x008fe2000fffe0ff */
[----:B-1----:R-:W-:-:S03]  /*00d0*/  VIADD R0, R27, 0x3f ;  /* 0x0000003f1b007836 */ /* 0x002fc60000000000 */
[----:B------:R-:W-:Y:S02]  /*00e0*/  UISETP.GE.AND UP0, UPT, UR4, 0x20, UPT ;  /* 0x000000200400788c */ /* 0x000fe4000bf06270 */
[----:B------:R-:W-:Y:S01]  /*00f0*/  SHF.R.S32.HI R3, RZ, 0x1f, R0 ;  /* 0x0000001fff037819 */ /* 0x000fe20000011400 */
[----:B----4-:R-:W-:-:S03]  /*0100*/  ULEA UR5, UR6, UR5, 0x18 ;  /* 0x0000000506057291 */ /* 0x010fc6000f8ec0ff */
[----:B------:R-:W-:Y:S02]  /*0110*/  LEA.HI R3, R3, R0, RZ, 0x6 ;  /* 0x0000000003037211 */ /* 0x000fe400078f30ff */
[----:B--2---:R-:W-:Y:S02]  /*0120*/  IABS R8, R5 ;  /* 0x0000000500087213 */ /* 0x004fe40000000000 */
[----:B------:R-:W-:-:S05]  /*0130*/  SHF.R.S32.HI R3, RZ, 0x6, R3 ;  /* 0x00000006ff037819 */ /* 0x000fca0000011403 */
[----:B------:R-:W-:-:S05]  /*0140*/  IMAD.SHL.U32 R4, R3, 0x8, RZ ;  /* 0x0000000803047824 */ /* 0x000fca00078e00ff */
[-C--:B------:R-:W-:Y:S02]  /*0150*/  IABS R7, R4.reuse ;  /* 0x0000000400077213 */ /* 0x080fe40000000000 */
[----:B------:R-:W-:Y:S02]  /*0160*/  IABS R10, R4 ;  /* 0x00000004000a7213 */ /* 0x000fe40000000000 */
[----:B------:R-:W1:Y:S08]  /*0170*/  I2F.RP R0, R7 ;  /* 0x0000000700007306 */ /* 0x000e700000209400 */
[----:B-1----:R-:W1:Y:S02]  /*0180*/  MUFU.RCP R0, R0 ;  /* 0x0000000000007308 */ /* 0x002e640000001000 */
[----:B-1----:R-:W-:-:S02]  /*0190*/  VIADD R2, R0, 0xffffffe ;  /* 0x0ffffffe00027836 */ /* 0x002fc40000000000 */
[----:B------:R-:W-:-:S04]  /*01a0*/  IMAD.MOV R0, RZ, RZ, -R10 ;  /* 0x000000ffff007224 */ /* 0x000fc800078e0a0a */
[----:B------:R1:W2:Y:S02]  /*01b0*/  F2I.FTZ.U32.TRUNC.NTZ R3, R2 ;  /* 0x0000000200037305 */ /* 0x0002a4000021f000 */
[----:B-1----:R-:W-:Y:S02]  /*01c0*/  IMAD.MOV.U32 R2, RZ, RZ, RZ ;  /* 0x000000ffff027224 */ /* 0x002fe400078e00ff */
[----:B--2---:R-:W-:-:S04]  /*01d0*/  IMAD.MOV R6, RZ, RZ, -R3 ;  /* 0x000000ffff067224 */ /* 0x004fc800078e0a03 */
[----:B------:R-:W-:Y:S02]  /*01e0*/  IMAD R9, R6, R7, RZ ;  /* 0x0000000706097224 */ /* 0x000fe400078e02ff */
[----:B------:R-:W-:Y:S02]  /*01f0*/  IMAD.MOV.U32 R6, RZ, RZ, R8 ;  /* 0x000000ffff067224 */ /* 0x000fe400078e0008 */
[----:B------:R-:W-:-:S06]  /*0200*/  IMAD.HI.U32 R3, R3, R9, R2 ;  /* 0x0000000903037227 */ /* 0x000fcc00078e0002 */
[----:B------:R-:W-:-:S04]  /*0210*/  IMAD.HI.U32 R3, R3, R6, RZ ;  /* 0x0000000603037227 */ /* 0x000fc800078e00ff */
[----:B------:R-:W-:-:S05]  /*0220*/  IMAD R0, R3, R0, R6 ;  /* 0x0000000003007224 */ /* 0x000fca00078e0206 */
[----:B------:R-:W-:-:S13]  /*0230*/  ISETP.GT.U32.AND P1, PT, R7, R0, PT ;  /* 0x000000000700720c */ /* 0x000fda0003f24070 */
[----:B------:R-:W-:Y:S02]  /*0240*/  @!P1 IMAD.IADD R0, R0, 0x1, -R7 ;  /* 0x0000000100009824 */ /* 0x000fe400078e0a07 */
[----:B------:R-:W-:Y:S01]  /*0250*/  @!P1 VIADD R3, R3, 0x1 ;  /* 0x0000000103039836 */ /* 0x000fe20000000000 */
[----:B------:R-:W-:Y:S02]  /*0260*/  ISETP.NE.AND P1, PT, R4, RZ, PT ;  /* 0x000000ff0400720c */ /* 0x000fe40003f25270 */
[----:B------:R-:W-:Y:S02]  /*0270*/  ISETP.GE.U32.AND P0, PT, R0, R7, PT ;  /* 0x000000070000720c */ /* 0x000fe40003f06070 */
[----:B------:R-:W-:-:S04]  /*0280*/  LOP3.LUT R0, R5, R4, RZ, 0x3c, !PT ;  /* 0x0000000405007212 */ /* 0x000fc800078e3cff */
[----:B------:R-:W-:Y:S01]  /*0290*/  ISETP.GE.AND P2, PT, R0, RZ, PT ;  /* 0x000000ff0000720c */ /* 0x000fe20003f46270 */
[----:B------:R-:W-:-:S06]  /*02a0*/  VIADD R0, R26, 0x7f ;  /* 0x0000007f1a007836 */ /* 0x000fcc0000000000 */
[----:B------:R-:W-:-:S04]  /*02b0*/  @P0 VIADD R3, R3, 0x1 ;  /* 0x0000000103030836 */ /* 0x000fc80000000000 */
[----:B------:R-:W-:Y:S01]  /*02c0*/  IMAD.MOV.U32 R2, RZ, RZ, R3 ;  /* 0x000000ffff027224 */ /* 0x000fe200078e0003 */
[----:B------:R-:W-:-:S03]  /*02d0*/  SHF.R.S32.HI R3, RZ, 0x1f, R0 ;  /* 0x0000001fff037819 */ /* 0x000fc60000011400 */
[----:B------:R-:W-:Y:S01]  /*02e0*/  @!P2 IMAD.MOV R2, RZ, RZ, -R2 ;  /* 0x000000ffff02a224 */ /* 0x000fe200078e0a02 */
[----:B------:R-:W-:Y:S02]  /*02f0*/  @!P1 LOP3.LUT R2, RZ, R4, RZ, 0x33, !PT ;  /* 0x00000004ff029212 */ /* 0x000fe400078e33ff */
[----:B------:R-:W-:-:S03]  /*0300*/  LEA.HI R3, R3, R0, RZ, 0x7 ;  /* 0x0000000003037211 */ /* 0x000fc600078f38ff */
[----:B------:R-:W-:Y:S02]  /*0310*/  IMAD.SHL.U32 R10, R2, 0x8, RZ ;  /* 0x00000008020a7824 */ /* 0x000fe400078e00ff */
[----:B------:R-:W-:-:S03]  /*0320*/  IMAD.MOV R2, RZ, RZ, -R2 ;  /* 0x000000ffff027224 */ /* 0x000fc600078e0a02 */
[----:B------:R-:W-:Y:S01]  /*0330*/  LEA.HI.SX32 R3, R3, -R10, 0x19 ;  /* 0x8000000a03037211 */ /* 0x000fe200078fcaff */
[----:B------:R-:W-:Y:S02]  /*0340*/  IMAD R12, R4, R2, R5 ;  /* 0x00000002040c7224 */ /* 0x000fe400078e0205 */
[----:B------:R-:W-:Y:S01]  /*0350*/  IMAD.MOV.U32 R2, RZ, RZ, RZ ;  /* 0x000000ffff027224 */ /* 0x000fe200078e00ff */
[----:B------:R-:W-:-:S04]  /*0360*/  VIMNMX R9, PT, PT, R3, 0x8, PT ;  /* 0x0000000803097848 */ /* 0x000fc80003fe0100 */
[-C--:B------:R-:W-:Y:S02]  /*0370*/  IABS R6, R9.reuse ;  /* 0x0000000900067213 */ /* 0x080fe40000000000 */
[----:B------:R-:W-:Y:S02]  /*0380*/  IABS R4, R9 ;  /* 0x0000000900047213 */ /* 0x000fe40000000000 */
[----:B------:R-:W1:Y:S08]  /*0390*/  I2F.RP R0, R6 ;  /* 0x0000000600007306 */ /* 0x000e700000209400 */
[----:B-1----:R-:W1:Y:S02]  /*03a0*/  MUFU.RCP R0, R0 ;  /* 0x0000000000007308 */ /* 0x002e640000001000 */
[----:B-1----:R-:W-:-:S06]  /*03b0*/  VIADD R3, R0, 0xffffffe ;  /* 0x0ffffffe00037836 */ /* 0x002fcc0000000000 */
[----:B------:R-:W1:Y:S02]  /*03c0*/  F2I.FTZ.U32.TRUNC.NTZ R3, R3 ;  /* 0x0000000300037305 */ /* 0x000e64000021f000 */
[----:B-1----:R-:W-:-:S04]  /*03d0*/  IMAD.MOV R7, RZ, RZ, -R3 ;  /* 0x000000ffff077224 */ /* 0x002fc800078e0a03 */
[----:B------:R-:W-:Y:S01]  /*03e0*/  IMAD.MOV.U32 R5, RZ, RZ, R7 ;  /* 0x000000ffff057224 */ /* 0x000fe200078e0007 */
[----:B------:R-:W-:-:S03]  /*03f0*/  IABS R7, R12 ;  /* 0x0000000c00077213 */ /* 0x000fc60000000000 */
[----:B------:R-:W-:-:S04]  /*0400*/  IMAD R5, R5, R6, RZ ;  /* 0x0000000605057224 */ /* 0x000fc800078e02ff */
[----:B------:R-:W-:-:S04]  /*0410*/  IMAD.HI.U32 R2, R3, R5, R2 ;  /* 0x0000000503027227 */ /* 0x000fc800078e0002 */
[----:B------:R-:W-:Y:S02]  /*0420*/  IMAD.MOV R3, RZ, RZ, -R4 ;  /* 0x000000ffff037224 */ /* 0x000fe400078e0a04 */
[----:B------:R-:W-:Y:S02]  /*0430*/  IMAD.HI.U32 R0, R2, R7, RZ ;  /* 0x0000000702007227 */ /* 0x000fe400078e00ff */
[----:B------:R-:W1:Y:S02]  /*0440*/  S2R R2, SR_TID.X ;  /* 0x0000000000027919 */ /* 0x000e640000002100 */
        /* <DEDUP_REMOVED lines=8> */
[C---:B-1----:R-:W-:Y:S01]  /*04d0*/  IMAD.SHL.U32 R6, R2.reuse, 0x100, RZ ;  /* 0x0000010002067824 */ /* 0x042fe200078e00ff */
[C---:B------:R-:W-:Y:S01]  /*04e0*/  LOP3.LUT R4, R2.reuse, 0x7f, RZ, 0xc0, !PT ;  /* 0x0000007f02047812 */ /* 0x040fe200078ec0ff */
[C---:B------:R-:W-:Y:S01]  /*04f0*/  IMAD.SHL.U32 R3, R2.reuse, 0x10, RZ ;  /* 0x0000001002037824 */ /* 0x040fe200078e00ff */
[----:B------:R-:W-:Y:S02]  /*0500*/  LOP3.LUT R24, R2, 0x180, RZ, 0xc0, !PT ;  /* 0x0000018002187812 */ /* 0x000fe400078ec0ff */
[----:B------:R-:W-:Y:S01]  /*0510*/  LOP3.LUT R7, R6, 0x1800, RZ, 0xc0, !PT ;  /* 0x0000180006077812 */ /* 0x000fe200078ec0ff */
[----:B------:R-:W-:Y:S01]  /*0520*/  @P0 VIADD R0, R0, 0x1 ;  /* 0x0000000100000836 */ /* 0x000fe20000000000 */
[----:B------:R-:W-:Y:S02]  /*0530*/  LOP3.LUT R5, R2, 0x1c, RZ, 0xc0, !PT ;  /* 0x0000001c02057812 */ /* 0x000fe400078ec0ff */
[----:B------:R-:W-:Y:S01]  /*0540*/  SHF.R.U32.HI R6, RZ, 0x3, R2 ;  /* 0x00000003ff067819 */ /* 0x000fe20000011602 */
[----:B------:R-:W-:Y:S01]  /*0550*/  IMAD.MOV.U32 R33, RZ, RZ, R0 ;  /* 0x000000ffff217224 */ /* 0x000fe200078e0000 */
[----:B------:R-:W-:Y:S01]  /*0560*/  LEA.HI R5, R24, R5, RZ, 0x1f ;  /* 0x0000000518057211 */ /* 0x000fe200078ff8ff */
[----:B------:R-:W-:Y:S01]  /*0570*/  IMAD.SHL.U32 R0, R2, 0x20, RZ ;  /* 0x0000002002007824 */ /* 0x000fe200078e00ff */
[----:B------:R-:W-:Y:S01]  /*0580*/  SHF.R.U32.HI R30, RZ, 0x6, R2 ;  /* 0x00000006ff1e7819 */ /* 0x000fe20000011602 */
[----:B------:R-:W-:Y:S01]  /*0590*/  @!P2 IMAD.MOV R33, RZ, RZ, -R33 ;  /* 0x000000ffff21a224 */ /* 0x000fe200078e0a21 */
[----:B------:R-:W-:Y:S01]  /*05a0*/  @!P1 LOP3.LUT R33, RZ, R9, RZ, 0x33, !PT ;  /* 0x00000009ff219212 */ /* 0x000fe200078e33ff */
[----:B------:R-:W-:Y:S01]  /*05b0*/  IMAD R7, R4, 0x4, R7 ;  /* 0x0000000404077824 */ /* 0x000fe200078e0207 */
[----:B------:R-:W-:-:S02]  /*05c0*/  LOP3.LUT R0, R0, 0x1060, RZ, 0xc0, !PT ;  /* 0x0000106000007812 */ /* 0x000fc400078ec0ff */
[----:B------:R-:W-:Y:S01]  /*05d0*/  SHF.R.U32.HI R32, RZ, 0x7, R2 ;  /* 0x00000007ff207819 */ /* 0x000fe20000011602 */
[----:B------:R-:W-:Y:S01]  /*05e0*/  IMAD.MOV R8, RZ, RZ, -R33 ;  /* 0x000000ffff087224 */ /* 0x000fe200078e0a21 */
[----:B------:R-:W-:Y:S01]  /*05f0*/  LOP3.LUT R0, R0, 0x600, R3, 0xf8, !PT ;  /* 0x0000060000007812 */ /* 0x000fe200078ef803 */
[----:B------:R-:W-:Y:S01]  /*0600*/  IMAD.SHL.U32 R33, R33, 0x40, RZ ;  /* 0x0000004021217824 */ /* 0x000fe200078e00ff */
[----:B------:R-:W-:Y:S01]  /*0610*/  LOP3.LUT R7, R7, 0x20, R6, 0x78, !PT ;  /* 0x0000002007077812 */ /* 0x000fe200078e7806 */
[----:B------:R-:W-:Y:S01]  /*0620*/  IMAD R3, R9, R8, R12 ;  /* 0x0000000809037224 */ /* 0x000fe200078e020c */
[----:B------:R-:W-:Y:S02]  /*0630*/  LOP3.LUT R0, R0, R5, RZ, 0x3c, !PT ;  /* 0x0000000500007212 */ /* 0x000fe400078e3cff */
[----:B------:R-:W-:Y:S02]  /*0640*/  CS2R R8, SRZ ;  /* 0x0000000000087805 */ /* 0x000fe4000001ff00 */
[----:B------:R-:W-:Y:S01]  /*0650*/  LOP3.LUT R30, R7, 0x2, R30, 0xf8, !PT ;  /* 0x00000002071e7812 */ /* 0x000fe200078ef81e */
[----:B------:R-:W-:Y:S01]  /*0660*/  IMAD.IADD R3, R10, 0x1, R3 ;  /* 0x000000010a037824 */ /* 0x000fe200078e0203 */
[----:B------:R-:W-:-:S02]  /*0670*/  CS2R R10, SRZ ;  /* 0x00000000000a7805 */ /* 0x000fc4000001ff00 */
[----:B------:R-:W-:Y:S02]  /*0680*/  CS2R R12, SRZ ;  /* 0x00000000000c7805 */ /* 0x000fe4000001ff00 */
[----:B------:R-:W-:Y:S01]  /*0690*/  SGXT.U32 R32, R32, 0x2 ;  /* 0x000000022020781a */ /* 0x000fe20000000000 */
[----:B------:R-:W-:Y:S01]  /*06a0*/  IMAD R31, R3, 0x80, R4 ;  /* 0x00000080031f7824 */ /* 0x000fe200078e0204 */
[----:B0-----:R-:W-:Y:S06]  /*06b0*/  BRA.U !UP0, `(.L_x_0) ;  /* 0x0000001508187547 */ /* 0x001fec000b800000 */
[----:B------:R-:W-:Y:S01]  /*06c0*/  IABS R12, R27 ;  /* 0x0000001b000c7213 */ /* 0x000fe20000000000 */
[----:B------:R-:W0:Y:S01]  /*06d0*/  LDC R54, c[0x0][0x3ac] ;  /* 0x0000eb00ff367b82 */ /* 0x000e220000000800 */
[----:B------:R-:W-:Y:S01]  /*06e0*/  IABS R14, R26 ;  /* 0x0000001a000e7213 */ /* 0x000fe20000000000 */
[----:B------:R-:W1:Y:S01]  /*06f0*/  LDCU.64 UR10, c[0x0][0x388] ;  /* 0x00007100ff0a77ac */ /* 0x000e620008000a00 */
[----:B------:R-:W2:Y:S01]  /*0700*/  I2F.RP R3, R12 ;  /* 0x0000000c00037306 */ /* 0x000ea20000209400 */
[--C-:B------:R-:W-:Y:S02]  /*0710*/  SHF.R.U32.HI R6, RZ, 0x5, R2.reuse ;  /* 0x00000005ff067819 */ /* 0x100fe40000011602 */
[----:B------:R-:W-:Y:S02]  /*0720*/  CS2R R20, SRZ ;  /* 0x0000000000147805 */ /* 0x000fe4000001ff00 */
[----:B------:R-:W-:Y:S01]  /*0730*/  IABS R15, R31 ;  /* 0x0000001f000f7213 */ /* 0x000fe20000000000 */
[----:B------:R-:W3:Y:S01]  /*0740*/  LDCU UR12, c[0x0][0x3a4] ;  /* 0x00007480ff0c77ac */ /* 0x000ee20008000800 */
[----:B------:R-:W-:Y:S01]  /*0750*/  SGXT.U32 R6, R6, 0x4 ;  /* 0x000000040606781a */ /* 0x000fe20000000000 */
[----:B------:R-:W4:Y:S01]  /*0760*/  LDC R63, c[0x0][0x3a8] ;  /* 0x0000ea00ff3f7b82 */ /* 0x000f220000000800 */
[----:B------:R-:W-:Y:S01]  /*0770*/  LOP3.LUT R42, R2, 0x3, RZ, 0xc0, !PT ;  /* 0x00000003022a7812 */ /* 0x000fe200078ec0ff */
[----:B------:R-:W5:Y:S01]  /*0780*/  I2F.RP R8, R14 ;  /* 0x0000000e00087306 */ /* 0x000f620000209400 */
[----:B------:R-:W-:Y:S01]  /*0790*/  LOP3.LUT R16, R33, R6, RZ, 0xfc, !PT ;  /* 0x0000000621107212 */ /* 0x000fe200078efcff */
[----:B------:R-:W-:Y:S01]  /*07a0*/  IMAD.MOV.U32 R6, RZ, RZ, RZ ;  /* 0x000000ffff067224 */ /* 0x000fe200078e00ff */
[----:B------:R-:W-:Y:S01]  /*07b0*/  SHF.R.U32.HI R34, RZ, 0x2, R2 ;  /* 0x00000002ff227819 */ /* 0x000fe20000011602 */
[----:B------:R-:W0:Y:S01]  /*07c0*/  LDCU.64 UR14, c[0x0][0x380] ;  /* 0x00007000ff0e77ac */ /* 0x000e220008000a00 */
[----:B------:R-:W-:-:S02]  /*07d0*/  LOP3.LUT R18, R16, 0x20, RZ, 0xfc, !PT ;  /* 0x0000002010127812 */ /* 0x000fc400078efcff */
[----:B------:R-:W-:Y:S02]  /*07e0*/  CS2R R22, SRZ ;  /* 0x0000000000167805 */ /* 0x000fe4000001ff00 */
[----:B------:R-:W-:Y:S01]  /*07f0*/  SGXT.U32 R34, R34, 0x3 ;  /* 0x000000032222781a */ /* 0x000fe20000000000 */
[----:B--2---:R-:W2:Y:S01]  /*0800*/  MUFU.RCP R3, R3 ;  /* 0x0000000300037308 */ /* 0x004ea20000001000 */
[----:B------:R-:W-:Y:S01]  /*0810*/  IABS R10, R18 ;  /* 0x00000012000a7213 */ /* 0x000fe20000000000 */
[----:B------:R-:W-:Y:S01]  /*0820*/  USHF.R.S32.HI UR6, URZ, 0x1f, UR4 ;  /* 0x0000001fff067899 */ /* 0x000fe20008011404 */
[----:B------:R-:W-:Y:S01]  /*0830*/  LOP3.LUT R41, R2, 0x1f, RZ, 0xc0, !PT ;  /* 0x0000001f02297812 */ /* 0x000fe200078ec0ff */
[----:B------:R-:W0:Y:S01]  /*0840*/  LDCU UR7, c[0x0][0x3a0] ;  /* 0x00007400ff0777ac */ /* 0x000e220008000800 */
[----:B------:R-:W-:Y:S02]  /*0850*/  SHF.R.U32.HI R35, RZ, 0x4, R24 ;  /* 0x00000004ff237819 */ /* 0x000fe40000011618 */
[C---:B------:R-:W-:Y:S01]  /*0860*/  LOP3.LUT R48, R32.reuse, 0x8, RZ, 0xfc, !PT ;  /* 0x0000000820307812 */ /* 0x040fe200078efcff */
[----:B-----5:R-:W5:Y:S01]  /*0870*/  MUFU.RCP R8, R8 ;  /* 0x0000000800087308 */ /* 0x020f620000001000 */
[----:B0-----:R-:W-:Y:S01]  /*0880*/  IMAD R45, R41, R54, RZ ;  /* 0x00000036292d7224 */ /* 0x001fe200078e02ff */
[----:B------:R-:W-:Y:S01]  /*0890*/  LOP3.LUT R35, R35, 0x1ff, R2, 0x78, !PT ;  /* 0x000001ff23237812 */ /* 0x000fe200078e7802 */
[----:B------:R-:W-:Y:S01]  /*08a0*/  ULEA.HI UR6, UR6, UR4, URZ, 0x5 ;  /* 0x0000000406067291 */ /* 0x000fe2000f8f28ff */
[----:B------:R-:W-:Y:S01]  /*08b0*/  LOP3.LUT R49, R32, 0xc, RZ, 0xfc, !PT ;  /* 0x0000000c20317812 */ /* 0x000fe200078efcff */
[----:B------:R-:W-:Y:S01]  /*08c0*/  IMAD.SHL.U32 R54, R54, 0x20, RZ ;  /* 0x0000002036367824 */ /* 0x000fe200078e00ff */
[C---:B------:R-:W-:Y:S01]  /*08d0*/  LOP3.LUT R50, R32.reuse, 0x10, RZ, 0xfc, !PT ;  /* 0x0000001020327812 */ /* 0x040fe200078efcff */
[----:B----4-:R-:W-:Y:S01]  /*08e0*/  IMAD.SHL.U32 R55, R63, 0x20, RZ ;  /* 0x000000203f377824 */ /* 0x010fe200078e00ff */
[----:B------:R-:W-:Y:S01]  /*08f0*/  LOP3.LUT R51, R32, 0x14, RZ, 0xfc, !PT ;  /* 0x0000001420337812 */ /* 0x000fe200078efcff */
[----:B--2---:R-:W-:Y:S01]  /*0900*/  VIADD R4, R3, 0xffffffe ;  /* 0x0ffffffe03047836 */ /* 0x004fe20000000000 */
[----:B------:R-:W-:Y:S01]  /*0910*/  LEA.HI R3, R2, R33, RZ, 0x1b ;  /* 0x0000002102037211 */ /* 0x000fe200078fd8ff */
[CC--:B------:R-:W-:Y:S01]  /*0920*/  IMAD R56, R32.reuse, R63.reuse, RZ ;  /* 0x0000003f20387224 */ /* 0x0c0fe200078e02ff */
[C---:B------:R-:W-:Y:S01]  /*0930*/  LOP3.LUT R52, R32.reuse, 0x18, RZ, 0xfc, !PT ;  /* 0x0000001820347812 */ /* 0x040fe200078efcff */
[----:B------:R0:W2:Y:S01]  /*0940*/  F2I.FTZ.U32.TRUNC.NTZ R5, R4 ;  /* 0x0000000400057305 */ /* 0x0000a2000021f000 */
[C---:B------:R-:W-:Y:S01]  /*0950*/  LOP3.LUT R53, R32.reuse, 0x1c, RZ, 0xfc, !PT ;  /* 0x0000001c20357812 */ /* 0x040fe200078efcff */
[----:B------:R-:W-:Y:S01]  /*0960*/  VIADD R17, R3, 0x30 ;  /* 0x0000003003117836 */ /* 0x000fe20000000000 */
[----:B------:R-:W-:Y:S01]  /*0970*/  LOP3.LUT R47, R32, 0x4, RZ, 0xfc, !PT ;  /* 0x00000004202f7812 */ /* 0x000fe200078efcff */
[----:B-----5:R-:W-:Y:S01]  /*0980*/  VIADD R7, R8, 0xffffffe ;  /* 0x0ffffffe08077836 */ /* 0x020fe20000000000 */
[----:B------:R-:W-:Y:S01]  /*0990*/  LOP3.LUT R64, R35, 0x20, RZ, 0x3c, !PT ;  /* 0x0000002023407812 */ /* 0x000fe200078e3cff */
[----:B------:R-:W-:Y:S01]  /*09a0*/  VIADD R8, R3, 0x10 ;  /* 0x0000001003087836 */ /* 0x000fe20000000000 */
[----:B------:R-:W-:Y:S01]  /*09b0*/  LOP3.LUT R65, R35, 0x40, RZ, 0x3c, !PT ;  /* 0x0000004023417812 */ /* 0x000fe200078e3cff */
[-C--:B------:R-:W-:Y:S01]  /*09c0*/  IMAD R57, R53, R63.reuse, RZ ;  /* 0x0000003f35397224 */ /* 0x080fe200078e02ff */
[----:B------:R-:W-:Y:S01]  /*09d0*/  LOP3.LUT R66, R35, 0x60, RZ, 0x3c, !PT ;  /* 0x0000006023427812 */ /* 0x000fe200078e3cff */
[----:B------:R-:W4:Y:S01]  /*09e0*/  F2I.FTZ.U32.TRUNC.NTZ R7, R7 ;  /* 0x0000000700077305 */ /* 0x000f22000021f000 */
[----:B0-----:R-:W-:Y:S01]  /*09f0*/  IMAD.MOV.U32 R4, RZ, RZ, RZ ;  /* 0x000000ffff047224 */ /* 0x001fe200078e00ff */
[----:B------:R-:W-:Y:S01]  /*0a00*/  IABS R13, R8 ;  /* 0x00000008000d7213 */ /* 0x000fe20000000000 */
[----:B------:R-:W-:Y:S01]  /*0a10*/  IMAD R58, R52, R63, RZ ;  /* 0x0000003f343a7224 */ /* 0x000fe200078e02ff */
[----:B------:R-:W-:Y:S01]  /*0a20*/  USHF.R.S32.HI UR6, URZ, 0x5, UR6 ;  /* 0x00000005ff067899 */ /* 0x000fe20008011406 */
[----:B--2---:R-:W-:-:S02]  /*0a30*/  IMAD.MOV R9, RZ, RZ, -R5 ;  /* 0x000000ffff097224 */ /* 0x004fc400078e0a05 */
[-C--:B------:R-:W-:Y:S02]  /*0a40*/  IMAD R59, R51, R63.reuse, RZ ;  /* 0x0000003f333b7224 */ /* 0x080fe400078e02ff */
[----:B------:R-:W-:Y:S02]  /*0a50*/  IMAD R9, R9, R12, RZ ;  /* 0x0000000c09097224 */ /* 0x000fe400078e02ff */
[----:B------:R-:W-:Y:S02]  /*0a60*/  IMAD R60, R50, R63, RZ ;  /* 0x0000003f323c7224 */ /* 0x000fe400078e02ff */
[----:B------:R-:W-:Y:S01]  /*0a70*/  IMAD.HI.U32 R5, R5, R9, R4 ;  /* 0x0000000905057227 */ /* 0x000fe200078e0004 */
[----:B------:R-:W-:-:S03]  /*0a80*/  IABS R9, R17 ;  /* 0x0000001100097213 */ /* 0x000fc60000000000 */
[----:B----4-:R-:W-:Y:S02]  /*0a90*/  IMAD.MOV R4, RZ, RZ, -R7 ;  /* 0x000000ffff047224 */ /* 0x010fe400078e0a07 */
[----:B------:R-:W-:Y:S02]  /*0aa0*/  IMAD R61, R49, R63, RZ ;  /* 0x0000003f313d7224 */ /* 0x000fe400078e02ff */
[----:B------:R-:W-:Y:S02]  /*0ab0*/  IMAD.MOV.U32 R3, RZ, RZ, R4 ;  /* 0x000000ffff037224 */ /* 0x000fe400078e0004 */
[----:B------:R-:W-:-:S04]  /*0ac0*/  IMAD.HI.U32 R4, R5, R10, RZ ;  /* 0x0000000a05047227 */ /* 0x000fc800078e00ff */
[----:B------:R-:W-:Y:S02]  /*0ad0*/  IMAD R3, R3, R14, RZ ;  /* 0x0000000e03037224 */ /* 0x000fe400078e02ff */
[----:B------:R-:W-:Y:S02]  /*0ae0*/  IMAD.MOV R11, RZ, RZ, -R4 ;  /* 0x000000ffff0b7224 */ /* 0x000fe400078e0a04 */
[----:B------:R-:W-:-:S04]  /*0af0*/  IMAD.HI.U32 R7, R7, R3, R6 ;  /* 0x0000000307077227 */ /* 0x000fc800078e0006 */
[----:B------:R-:W-:Y:S01]  /*0b00*/  IMAD R4, R12, R11, R10 ;  /* 0x0000000b0c047224 */ /* 0x000fe200078e020a */
[----:B------:R-:W-:Y:S01]  /*0b10*/  IABS R11, R16 ;  /* 0x00000010000b7213 */ /* 0x000fe20000000000 */
[----:B------:R-:W-:-:S03]  /*0b20*/  IMAD.HI.U32 R7, R7, R15, RZ ;  /* 0x0000000f07077227 */ /* 0x000fc600078e00ff */
[----:B------:R-:W-:Y:S01]  /*0b30*/  ISETP.GT.U32.AND P2, PT, R12, R4, PT ;  /* 0x000000040c00720c */ /* 0x000fe20003f44070 */
[----:B------:R-:W-:Y:S02]  /*0b40*/  IMAD.MOV R7, RZ, RZ, -R7 ;  /* 0x000000ffff077224 */ /* 0x000fe400078e0a07 */
[----:B------:R-:W-:-:S04]  /*0b50*/  IMAD.HI.U32 R3, R5, R9, RZ ;  /* 0x0000000905037227 */ /* 0x000fc800078e00ff */
[----:B------:R-:W-:-:S04]  /*0b60*/  IMAD.HI.U32 R6, R5, R13, RZ ;  /* 0x0000000d05067227 */ /* 0x000fc800078e00ff */
[C---:B------:R-:W-:Y:S02]  /*0b70*/  IMAD R7, R14.reuse, R7, R15 ;  /* 0x000000070e077224 */ /* 0x040fe400078e020f */
[----:B------:R-:W-:Y:S02]  /*0b80*/  IMAD.MOV R3, RZ, RZ, -R3 ;  /* 0x000000ffff037224 */ /* 0x000fe400078e0a03 */
[----:B------:R-:W-:Y:S01]  /*0b90*/  IMAD.MOV R6, RZ, RZ, -R6 ;  /* 0x000000ffff067224 */ /* 0x000fe200078e0a06 */
[----:B------:R-:W-:Y:S01]  /*0ba0*/  ISETP.GT.U32.AND P4, PT, R14, R7, PT ;  /* 0x000000070e00720c */ /* 0x000fe20003f84070 */
[C---:B------:R-:W-:Y:S01]  /*0bb0*/  IMAD R3, R12.reuse, R3, R9 ;  /* 0x000000030c037224 */ /* 0x040fe200078e0209 */
[----:B------:R-:W-:Y:S01]  /*0bc0*/  SHF.R.U32.HI R9, RZ, 0x3, R24 ;  /* 0x00000003ff097819 */ /* 0x000fe20000011618 */
[C---:B------:R-:W-:Y:S02]  /*0bd0*/  IMAD R6, R12.reuse, R6, R13 ;  /* 0x000000060c067224 */ /* 0x040fe400078e020d */
[----:B------:R-:W-:Y:S01]  /*0be0*/  IMAD.HI.U32 R5, R5, R11, RZ ;  /* 0x0000000b05057227 */ /* 0x000fe200078e00ff */
[----:B------:R-:W-:-:S02]  /*0bf0*/  ISETP.GT.U32.AND P0, PT, R12, R3, PT ;  /* 0x000000030c00720c */ /* 0x000fc40003f04070 */
[----:B------:R-:W-:Y:S01]  /*0c00*/  ISETP.GT.U32.AND P3, PT, R12, R6, PT ;  /* 0x000000060c00720c */ /* 0x000fe20003f64070 */
[----:B------:R-:W-:Y:S02]  /*0c10*/  IMAD.MOV R5, RZ, RZ, -R5 ;  /* 0x000000ffff057224 */ /* 0x000fe400078e0a05 */
[----:B------:R-:W-:Y:S01]  /*0c20*/  @!P2 IMAD.IADD R4, R4, 0x1, -R12 ;  /* 0x000000010404a824 */ /* 0x000fe200078e0a0c */
[----:B------:R-:W-:Y:S01]  /*0c30*/  ISETP.GE.AND P2, PT, R8, RZ, PT ;  /* 0x000000ff0800720c */ /* 0x000fe20003f46270 */
[C---:B------:R-:W-:Y:S01]  /*0c40*/  IMAD R5, R12.reuse, R5, R11 ;  /* 0x000000050c057224 */ /* 0x040fe200078e020b */
[----:B------:R-:W-:Y:S01]  /*0c50*/  SHF.R.S32.HI R11, RZ, 0x7, R2 ;  /* 0x00000007ff0b7819 */ /* 0x000fe20000011402 */
[----:B------:R-:W-:Y:S01]  /*0c60*/  @!P4 IMAD.IADD R7, R7, 0x1, -R14 ;  /* 0x000000010707c824 */ /* 0x000fe200078e0a0e */
[----:B------:R-:W-:Y:S01]  /*0c70*/  ISETP.GT.U32.AND P4, PT, R12, R4, PT ;  /* 0x000000040c00720c */ /* 0x000fe20003f84070 */
[----:B------:R-:W-:Y:S01]  /*0c80*/  IMAD R10, R42, 0x220, RZ ;  /* 0x000002202a0a7824 */ /* 0x000fe200078e02ff */
[----:B------:R-:W-:Y:S01]  /*0c90*/  ISETP.GT.U32.AND P6, PT, R12, R5, PT ;  /* 0x000000050c00720c */ /* 0x000fe20003fc4070 */
[--C-:B------:R-:W-:Y:S01]  /*0ca0*/  @!P0 IMAD.IADD R3, R3, 0x1, -R12.reuse ;  /* 0x0000000103038824 */ /* 0x100fe200078e0a0c */
[----:B------:R-:W-:Y:S01]  /*0cb0*/  ISETP.GT.U32.AND P5, PT, R14, R7, PT ;  /* 0x000000070e00720c */ /* 0x000fe20003fa4070 */
[----:B------:R-:W-:Y:S01]  /*0cc0*/  @!P3 IMAD.IADD R6, R6, 0x1, -R12 ;  /* 0x000000010606b824 */ /* 0x000fe200078e0a0c */
[----:B------:R-:W-:Y:S01]  /*0cd0*/  LOP3.LUT R34, R10, R34, R9, 0x1e, !PT ;  /* 0x000000220a227212 */ /* 0x000fe200078e1e09 */
[C---:B------:R-:W-:Y:S01]  /*0ce0*/  IMAD.SHL.U32 R9, R2.reuse, 0x8, RZ ;  /* 0x0000000802097824 */ /* 0x040fe200078e00ff */
[----:B------:R-:W-:Y:S01]  /*0cf0*/  SHF.R.S32.HI R10, RZ, 0x2, R2 ;  /* 0x00000002ff0a7819 */ /* 0x000fe20000011402 */
[----:B------:R-:W-:Y:S01]  /*0d00*/  IMAD.SHL.U32 R8, R2, 0x2, RZ ;  /* 0x0000000202087824 */ /* 0x000fe200078e00ff */
[----:B------:R-:W-:Y:S01]  /*0d10*/  ISETP.GT.U32.AND P1, PT, R12, R3, PT ;  /* 0x000000030c00720c */ /* 0x000fe20003f24070 */
[----:B------:R-:W-:Y:S01]  /*0d20*/  IMAD R62, R48, R63, RZ ;  /* 0x0000003f303e7224 */ /* 0x000fe200078e02ff */
[----:B------:R-:W-:Y:S01]  /*0d30*/  SGXT R10, R10, 0x1 ;  /* 0x000000010a0a781a */ /* 0x000fe20000000200 */
[--C-:B------:R-:W-:Y:S01]  /*0d40*/  @!P4 IMAD.IADD R4, R4, 0x1, -R12.reuse ;  /* 0x000000010404c824 */ /* 0x100fe200078e0a0c */
[----:B------:R-:W-:Y:S01]  /*0d50*/  ISETP.GT.U32.AND P3, PT, R12, R6, PT ;  /* 0x000000060c00720c */ /* 0x000fe20003f64070 */
[----:B------:R-:W-:Y:S01]  /*0d60*/  @!P6 IMAD.IADD R5, R5, 0x1, -R12 ;  /* 0x000000010505e824 */ /* 0x000fe200078e0a0c */
[----:B------:R-:W-:Y:S01]  /*0d70*/  LOP3.LUT R10, R10, 0x90, RZ, 0xc0, !PT ;  /* 0x000000900a0a7812 */ /* 0x000fe200078ec0ff */
[----:B------:R-:W-:Y:S01]  /*0d80*/  @!P5 IMAD.IADD R7, R7, 0x1, -R14 ;  /* 0x000000010707d824 */ /* 0x000fe200078e0a0e */
[----:B------:R-:W-:-:S02]  /*0d90*/  ISETP.GE.AND P4, PT, R31, RZ, PT ;  /* 0x000000ff1f00720c */ /* 0x000fc40003f86270 */
[----:B------:R-:W-:Y:S02]  /*0da0*/  CS2R R14, SRZ ;  /* 0x00000000000e7805 */ /* 0x000fe4000001ff00 */
[----:B------:R-:W-:Y:S01]  /*0db0*/  LOP3.LUT R9, R10, 0x300, R9, 0xf8, !PT ;  /* 0x000003000a097812 */ /* 0x000fe200078ef809 */
[----:B------:R-:W-:Y:S01]  /*0dc0*/  IMAD R63, R47, R63, RZ ;  /* 0x0000003f2f3f7224 */ /* 0x000fe200078e02ff */
[----:B------:R-:W-:Y:S01]  /*0dd0*/  ISETP.GT.U32.AND P5, PT, R12, R5, PT ;  /* 0x000000050c00720c */ /* 0x000fe20003fa4070 */
[----:B------:R-:W-:Y:S01]  /*0de0*/  @!P1 IMAD.IADD R3, R3, 0x1, -R12 ;  /* 0x0000000103039824 */ /* 0x000fe200078e0a0c */
[----:B------:R-:W-:Y:S01]  /*0df0*/  LOP3.LUT R10, R9, 0x10, R8, 0x78, !PT ;  /* 0x00000010090a7812 */ /* 0x000fe200078e7808 */
[----:B------:R-:W-:Y:S01]  /*0e00*/  IMAD.SHL.U32 R8, R2, 0x40, RZ ;  /* 0x0000004002087824 */ /* 0x000fe200078e00ff */
[----:B------:R-:W-:Y:S01]  /*0e10*/  ISETP.GE.AND P0, PT, R17, RZ, PT ;  /* 0x000000ff1100720c */ /* 0x000fe20003f06270 */
[----:B------:R-:W-:Y:S01]  /*0e20*/  @!P3 IMAD.IADD R6, R6, 0x1, -R12 ;  /* 0x000000010606b824 */ /* 0x000fe200078e0a0c */
[----:B------:R-:W-:-:S02]  /*0e30*/  ISETP.GE.AND P1, PT, R16, RZ, PT ;  /* 0x000000ff1000720c */ /* 0x000fc40003f26270 */
[----:B------:R-:W-:Y:S02]  /*0e40*/  CS2R R16, SRZ ;  /* 0x0000000000107805 */ /* 0x000fe4000001ff00 */
[----:B------:R-:W-:Y:S01]  /*0e50*/  ISETP.GE.AND P6, PT, R18, RZ, PT ;  /* 0x000000ff1200720c */ /* 0x000fe20003fc6270 */
[----:B------:R-:W-:Y:S01]  /*0e60*/  @!P4 IMAD.MOV R7, RZ, RZ, -R7 ;  /* 0x000000ffff07c224 */ /* 0x000fe200078e0a07 */
[----:B------:R-:W-:Y:S01]  /*0e70*/  ISETP.NE.AND P3, PT, R26, RZ, PT ;  /* 0x000000ff1a00720c */ /* 0x000fe20003f65270 */
[----:B------:R-:W-:Y:S01]  /*0e80*/  @!P2 IMAD.MOV R6, RZ, RZ, -R6 ;  /* 0x000000ffff06a224 */ /* 0x000fe200078e0a06 */
[----:B------:R-:W-:Y:S01]  /*0e90*/  LOP3.LUT R9, R8, 0x400, RZ, 0xc0, !PT ;  /* 0x0000040008097812 */ /* 0x000fe200078ec0ff */
[----:B------:R-:W-:Y:S01]  /*0ea0*/  @!P5 IMAD.IADD R5, R5, 0x1, -R12 ;  /* 0x000000010505d824 */ /* 0x000fe200078e0a0c */
[----:B-1----:R-:W-:Y:S01]  /*0eb0*/  IADD3 R37, P4, PT, R45, UR10, RZ ;  /* 0x0000000a2d257c10 */ /* 0x002fe2000ff9e0ff */
[----:B------:R-:W0:Y:S01]  /*0ec0*/  LDCU UR10, c[0x0][0x3b0] ;  /* 0x00007600ff0a77ac */ /* 0x000e220008000800 */
[----:B------:R-:W-:Y:S01]  /*0ed0*/  SGXT R8, R11, 0x1 ;  /* 0x000000010b08781a */ /* 0x000fe20000000200 */
[----:B------:R-:W-:Y:S01]  /*0ee0*/  @!P0 IMAD.MOV R3, RZ, RZ, -R3 ;  /* 0x000000ffff038224 */ /* 0x000fe200078e0a03 */
[----:B------:R-:W-:Y:S01]  /*0ef0*/  IADD3 R11, PT, PT, R10, UR5, R9 ;  /* 0x000000050a0b7c10 */ /* 0x000fe2000fffe009 */
[----:B------:R-:W-:Y:S01]  /*0f00*/  @!P1 IMAD.MOV R5, RZ, RZ, -R5 ;  /* 0x000000ffff059224 */ /* 0x000fe200078e0a05 */
[----:B------:R-:W-:Y:S01]  /*0f10*/  LOP3.LUT R9, R8, 0x90, RZ, 0xc0, !PT ;  /* 0x0000009008097812 */ /* 0x000fe200078ec0ff */
[----:B------:R-:W-:Y:S01]  /*0f20*/  @!P6 IMAD.MOV R4, RZ, RZ, -R4 ;  /* 0x000000ffff04e224 */ /* 0x000fe200078e0a04 */
[----:B------:R-:W-:Y:S01]  /*0f30*/  LEA.HI.X.SX32 R45, R45, UR11, 0x1, P4 ;  /* 0x0000000b2d2d7c11 */ /* 0x000fe2000a0f0eff */
[----:B------:R-:W-:Y:S01]  /*0f40*/  IMAD R42, R42, 0x20, R11 ;  /* 0x000000202a2a7824 */ /* 0x000fe200078e020b */
[----:B------:R-:W-:-:S02]  /*0f50*/  LOP3.LUT R36, R9, 0x17f, R2, 0x78, !PT ;  /* 0x0000017f09247812 */ /* 0x000fc400078e7802 */
[----:B------:R-:W-:Y:S02]  /*0f60*/  CS2R R8, SRZ ;  /* 0x0000000000087805 */ /* 0x000fe4000001ff00 */
[----:B------:R-:W-:Y:S02]  /*0f70*/  @!P3 LOP3.LUT R7, RZ, R26, RZ, 0x33, !PT ;  /* 0x0000001aff07b212 */ /* 0x000fe400078e33ff */
[----:B------:R-:W-:Y:S02]  /*0f80*/  CS2R R10, SRZ ;  /* 0x00000000000a7805 */ /* 0x000fe4000001ff00 */
[----:B------:R-:W-:Y:S02]  /*0f90*/  ISETP.NE.AND P3, PT, R27, RZ, PT ;  /* 0x000000ff1b00720c */ /* 0x000fe40003f65270 */
[----:B------:R-:W-:Y:S02]  /*0fa0*/  CS2R R18, SRZ ;  /* 0x0000000000127805 */ /* 0x000fe4000001ff00 */
[----:B------:R-:W-:Y:S01]  /*0fb0*/  LOP3.LUT R2, RZ, R27, RZ, 0x33, !PT ;  /* 0x0000001bff027212 */ /* 0x000fe200078e33ff */
[----:B---3--:R-:W-:Y:S01]  /*0fc0*/  IMAD R7, R7, UR12, RZ ;  /* 0x0000000c07077c24 */ /* 0x008fe2000f8e02ff */
[----:B------:R-:W-:-:S02]  /*0fd0*/  CS2R R12, SRZ ;  /* 0x00000000000c7805 */ /* 0x000fc4000001ff00 */
[----:B------:R-:W-:Y:S02]  /*0fe0*/  LOP3.LUT R67, R34, 0x110, RZ, 0x3c, !PT ;  /* 0x0000011022437812 */ /* 0x000fe400078e3cff */
[C---:B------:R-:W-:Y:S02]  /*0ff0*/  SEL R70, R2.reuse, R3, !P3 ;  /* 0x0000000302467207 */ /* 0x040fe40005800000 */
[C---:B------:R-:W-:Y:S02]  /*1000*/  SEL R72, R2.reuse, R4, !P3 ;  /* 0x0000000402487207 */ /* 0x040fe40005800000 */
[----:B------:R-:W-:Y:S01]  /*1010*/  SEL R74, R2, R6, !P3 ;  /* 0x00000006024a7207 */ /* 0x000fe20005800000 */
[----:B0-----:R-:W-:Y:S01]  /*1020*/  IMAD R70, R70, UR10, RZ ;  /* 0x0000000a46467c24 */ /* 0x001fe2000f8e02ff */
[----:B------:R-:W-:Y:S01]  /*1030*/  SEL R76, R2, R5, !P3 ;  /* 0x00000005024c7207 */ /* 0x000fe20005800000 */
[----:B------:R-:W-:Y:S01]  /*1040*/  IMAD R72, R72, UR10, RZ ;  /* 0x0000000a48487c24 */ /* 0x000fe2000f8e02ff */
[C---:B------:R-:W-:Y:S01]  /*1050*/  IADD3 R43, P0, PT, R7.reuse, UR14, RZ ;  /* 0x0000000e072b7c10 */ /* 0x040fe2000ff1e0ff */
[----:B------:R-:W-:Y:S01]  /*1060*/  IMAD R74, R74, UR10, RZ ;  /* 0x0000000a4a4a7c24 */ /* 0x000fe2000f8e02ff */
[----:B------:R-:W-:Y:S01]  /*1070*/  LOP3.LUT R68, R34, 0x40, RZ, 0x3c, !PT ;  /* 0x0000004022447812 */ /* 0x000fe200078e3cff */
[----:B------:R-:W-:Y:S01]  /*1080*/  IMAD R76, R76, UR10, RZ ;  /* 0x0000000a4c4c7c24 */ /* 0x000fe2000f8e02ff */
[----:B------:R-:W-:-:S02]  /*1090*/  LEA.HI.X.SX32 R46, R7, UR15, 0x1, P0 ;  /* 0x0000000f072e7c11 */ /* 0x000fc400080f0eff */
[----:B------:R-:W-:Y:S02]  /*10a0*/  LOP3.LUT R69, R34, 0x150, RZ, 0x3c, !PT ;  /* 0x0000015022457812 */ /* 0x000fe400078e3cff */
[----:B------:R-:W-:Y:S02]  /*10b0*/  SHF.R.S32.HI R40, RZ, 0x1f, R70 ;  /* 0x0000001fff287819 */ /* 0x000fe40000011446 */
[----:B------:R-:W-:Y:S02]  /*10c0*/  SHF.R.S32.HI R39, RZ, 0x1f, R72 ;  /* 0x0000001fff277819 */ /* 0x000fe40000011448 */
[----:B------:R-:W-:Y:S02]  /*10d0*/  SHF.R.S32.HI R38, RZ, 0x1f, R74 ;  /* 0x0000001fff267819 */ /* 0x000fe4000001144a */
[----:B------:R-:W-:-:S07]  /*10e0*/  SHF.R.S32.HI R44, RZ, 0x1f, R76 ;  /* 0x0000001fff2c7819 */ /* 0x000fce000001144c */
.L_x_1:
[----:B------:R-:W-:Y:S02]  /*10f0*/  ISETP.GE.AND P1, PT, R32, UR7, PT ;  /* 0x0000000720007c0c */ /* 0x000fe4000bf26270 */
[----:B------:R-:W-:Y:S02]  /*1100*/  ISETP.GE.AND P3, PT, R47, UR7, PT ;  /* 0x000000072f007c0c */ /* 0x000fe4000bf66270 */
[CC--:B------:R-:W-:Y:S02]  /*1110*/  IADD3 R2, P0, PT, R56.reuse, R43.reuse, RZ ;  /* 0x0000002b38027210 */ /* 0x0c0fe40007f1e0ff */
[----:B------:R-:W-:Y:S02]  /*1120*/  IADD3 R4, P2, PT, R63, R43, RZ ;  /* 0x0000002b3f047210 */ /* 0x000fe40007f5e0ff */
[----:B------:R-:W-:Y:S02]  /*1130*/  PRMT R78, RZ, 0x7610, R78 ;  /* 0x00007610ff4e7816 */ /* 0x000fe4000000004e */
[----:B------:R-:W-:-:S02]  /*1140*/  LEA.HI.X.SX32 R3, R56, R46, 0x1, P0 ;  /* 0x0000002e38037211 */ /* 0x000fc400000f0eff */
[----:B------:R-:W-:Y:S02]  /*1150*/  PRMT R71, RZ, 0x7610, R71 ;  /* 0x00007610ff477816 */ /* 0x000fe40000000047 */
[----:B------:R-:W-:Y:S01]  /*1160*/  LEA.HI.X.SX32 R5, R63, R46, 0x1, P2 ;  /* 0x0000002e3f057211 */ /* 0x000fe200010f0eff */
[----:B------:R-:W2:Y:S01]  /*1170*/  @!P1 LDG.E.U8 R78, desc[UR8][R2.64] ;  /* 0x00000008024e9981 */ /* 0x000ea2000c1e1100 */
[----:B------:R-:W-:Y:S02]  /*1180*/  ISETP.GE.AND P4, PT, R50, UR7, PT ;  /* 0x0000000732007c0c */ /* 0x000fe4000bf86270 */
[-C--:B------:R-:W-:Y:S01]  /*1190*/  IADD3 R24, P1, PT, R62, R43.reuse, RZ ;  /* 0x0000002b3e187210 */ /* 0x080fe20007f3e0ff */
[----:B------:R0:W3:Y:S01]  /*11a0*/  @!P3 LDG.E.U8 R71, desc[UR8][R4.64] ;  /* 0x000000080447b981 */ /* 0x0000e2000c1e1100 */
[----:B------:R-:W-:Y:S02]  /*11b0*/  ISETP.GE.AND P3, PT, R51, UR7, PT ;  /* 0x0000000733007c0c */ /* 0x000fe4000bf66270 */
[----:B------:R-:W-:-:S02]  /*11c0*/  IADD3 R26, P2, PT, R60, R43, RZ ;  /* 0x0000002b3c1a7210 */ /* 0x000fc40007f5e0ff */
[-C--:B------:R-:W-:Y:S02]  /*11d0*/  LEA.HI.X.SX32 R25, R62, R46.reuse, 0x1, P1 ;  /* 0x0000002e3e197211 */ /* 0x080fe400008f0eff */
[----:B------:R-:W-:Y:S02]  /*11e0*/  ISETP.GE.AND P0, PT, R48, UR7, PT ;  /* 0x0000000730007c0c */ /* 0x000fe4000bf06270 */
[----:B------:R-:W-:Y:S02]  /*11f0*/  IADD3 R28, P1, PT, R59, R43, RZ ;  /* 0x0000002b3b1c7210 */ /* 0x000fe40007f3e0ff */
[----:B------:R-:W-:Y:S02]  /*1200*/  PRMT R82, RZ, 0x7610, R82 ;  /* 0x00007610ff527816 */ /* 0x000fe40000000052 */
[----:B------:R-:W-:Y:S02]  /*1210*/  LEA.HI.X.SX32 R27, R60, R46, 0x1, P2 ;  /* 0x0000002e3c1b7211 */ /* 0x000fe400010f0eff */
[----:B------:R-:W-:-:S02]  /*1220*/  PRMT R75, RZ, 0x7610, R75 ;  /* 0x00007610ff4b7816 */ /* 0x000fc4000000004b */
[----:B------:R-:W-:Y:S01]  /*1230*/  LEA.HI.X.SX32 R29, R59, R46, 0x1, P1 ;  /* 0x0000002e3b1d7211 */ /* 0x000fe200008f0eff */
[----:B------:R1:W4:Y:S01]  /*1240*/  @!P4 LDG.E.U8 R82, desc[UR8][R26.64] ;  /* 0x000000081a52c981 */ /* 0x000322000c1e1100 */
[----:B------:R-:W-:Y:S02]  /*1250*/  PRMT R80, RZ, 0x7610, R80 ;  /* 0x00007610ff507816 */ /* 0x000fe40000000050 */
[----:B------:R-:W-:Y:S01]  /*1260*/  ISETP.GE.AND P4, PT, R52, UR7, PT ;  /* 0x0000000734007c0c */ /* 0x000fe2000bf86270 */
[----:B------:R-:W5:Y:S01]  /*1270*/  @!P3 LDG.E.U8 R75, desc[UR8][R28.64] ;  /* 0x000000081c4bb981 */ /* 0x000f62000c1e1100 */
[----:B------:R-:W-:Y:S02]  /*1280*/  ISETP.GE.AND P3, PT, R49, UR7, PT ;  /* 0x0000000731007c0c */ /* 0x000fe4000bf66270 */
[----:B------:R-:W-:Y:S01]  /*1290*/  ISETP.GE.AND P5, PT, R53, UR7, PT ;  /* 0x0000000735007c0c */ /* 0x000fe2000bfa6270 */
[----:B------:R1:W5:Y:S01]  /*12a0*/  @!P0 LDG.E.U8 R80, desc[UR8][R24.64] ;  /* 0x0000000818508981 */ /* 0x000362000c1e1100 */
[----:B------:R-:W-:-:S02]  /*12b0*/  IADD3 R6, P1, PT, R58, R43, RZ ;  /* 0x0000002b3a067210 */ /* 0x000fc40007f3e0ff */
[-C--:B0-----:R-:W-:Y:S02]  /*12c0*/  IADD3 R4, P2, PT, R61, R43.reuse, RZ ;  /* 0x0000002b3d047210 */ /* 0x081fe40007f5e0ff */
[----:B------:R-:W-:Y:S02]  /*12d0*/  IADD3 R2, P0, PT, R57, R43, RZ ;  /* 0x0000002b39027210 */ /* 0x000fe40007f1e0ff */
[----:B------:R-:W-:Y:S02]  /*12e0*/  PRMT R84, RZ, 0x7610, R84 ;  /* 0x00007610ff547816 */ /* 0x000fe40000000054 */
[----:B------:R-:W-:Y:S02]  /*12f0*/  PRMT R73, RZ, 0x7610, R73 ;  /* 0x00007610ff497816 */ /* 0x000fe40000000049 */
[----:B------:R-:W-:Y:S02]  /*1300*/  LEA.HI.X.SX32 R7, R58, R46, 0x1, P1 ;  /* 0x0000002e3a077211 */ /* 0x000fe400008f0eff */
[----:B-1----:R-:W-:-:S02]  /*1310*/  PRMT R27, RZ, 0x7610, R27 ;  /* 0x00007610ff1b7816 */ /* 0x002fc4000000001b */
[-C--:B------:R-:W-:Y:S01]  /*1320*/  LEA.HI.X.SX32 R5, R61, R46.reuse, 0x1, P2 ;  /* 0x0000002e3d057211 */ /* 0x080fe200010f0eff */
[----:B------:R-:W5:Y:S01]  /*1330*/  @!P4 LDG.E.U8 R84, desc[UR8][R6.64] ;  /* 0x000000080654c981 */ /* 0x000f62000c1e1100 */
[----:B------:R-:W-:-:S03]  /*1340*/  LEA.HI.X.SX32 R3, R57, R46, 0x1, P0 ;  /* 0x0000002e39037211 */ /* 0x000fc600000f0eff */
[----:B------:R0:W5:Y:S04]  /*1350*/  @!P3 LDG.E.U8 R73, desc[UR8][R4.64] ;  /* 0x000000080449b981 */ /* 0x000168000c1e1100 */
[----:B------:R1:W5:Y:S01]  /*1360*/  @!P5 LDG.E.U8 R27, desc[UR8][R2.64] ;  /* 0x00000008021bd981 */ /* 0x000362000c1e1100 */
[----:B------:R-:W-:Y:S01]  /*1370*/  BAR.SYNC.DEFER_BLOCKING 0x0 ;  /* 0x0000000000007b1d */ /* 0x000fe20000010000 */
[-C--:B------:R-:W-:Y:S02]  /*1380*/  IADD3 R24, P0, PT, R72, R37.reuse, RZ ;  /* 0x0000002548187210 */ /* 0x080fe40007f1e0ff */
[----:B------:R-:W-:Y:S02]  /*1390*/  ISETP.GE.AND P3, PT, R41, UR7, PT ;  /* 0x0000000729007c0c */ /* 0x000fe4000bf66270 */
[-C--:B0-----:R-:W-:Y:S01]  /*13a0*/  IADD3 R4, P1, PT, R74, R37.reuse, RZ ;  /* 0x000000254a047210 */ /* 0x081fe20007f3e0ff */
[----:B------:R-:W-:Y:S01]  /*13b0*/  IMAD.X R25, R39, 0x1, R45, P0 ;  /* 0x0000000127197824 */ /* 0x000fe200000e062d */
[----:B-1----:R-:W-:-:S02]  /*13c0*/  IADD3 R2, P2, PT, R76, R37, RZ ;  /* 0x000000254c027210 */ /* 0x002fc40007f5e0ff */
[----:B------:R-:W-:Y:S01]  /*13d0*/  IADD3 R6, P0, PT, R70, R37, RZ ;  /* 0x0000002546067210 */ /* 0x000fe20007f1e0ff */
[----:B------:R-:W-:Y:S01]  /*13e0*/  IMAD.X R5, R38, 0x1, R45, P1 ;  /* 0x0000000126057824 */ /* 0x000fe200008e062d */
[----:B------:R-:W-:Y:S01]  /*13f0*/  PRMT R91, RZ, 0x7610, R91 ;  /* 0x00007610ff5b7816 */ /* 0x000fe2000000005b */
[----:B------:R-:W-:Y:S01]  /*1400*/  IMAD.X R3, R44, 0x1, R45, P2 ;  /* 0x000000012c037824 */ /* 0x000fe200010e062d */
[----:B------:R-:W-:Y:S01]  /*1410*/  PRMT R89, RZ, 0x7610, R89 ;  /* 0x00007610ff597816 */ /* 0x000fe20000000059 */
[----:B------:R-:W-:Y:S01]  /*1420*/  IMAD.X R7, R40, 0x1, R45, P0 ;  /* 0x0000000128077824 */ /* 0x000fe200000e062d */
[----:B------:R-:W-:Y:S02]  /*1430*/  PRMT R87, RZ, 0x7610, R87 ;  /* 0x00007610ff577816 */ /* 0x000fe40000000057 */
[----:B------:R-:W-:Y:S01]  /*1440*/  PRMT R93, RZ, 0x7610, R93 ;  /* 0x00007610ff5d7816 */ /* 0x000fe2000000005d */
[----:B--2---:R-:W-:Y:S04]  /*1450*/  STS.U8 [R35+UR5], R78 ;  /* 0x0000004e23007988 */ /* 0x004fe80008000005 */
[----:B----4-:R-:W-:Y:S04]  /*1460*/  STS.U8 [R35+UR5+0x800], R82 ;  /* 0x0008005223007988 */ /* 0x010fe80008000005 */
[----:B---3--:R-:W-:Y:S04]  /*1470*/  STS.U8 [R64+UR5+0x200], R71 ;  /* 0x0002004740007988 */ /* 0x008fe80008000005 */
[----:B-----5:R-:W-:Y:S04]  /*1480*/  STS.U8 [R64+UR5+0xa00], R75 ;  /* 0x000a004b40007988 */ /* 0x020fe80008000005 */
[----:B------:R-:W-:Y:S04]  /*1490*/  STS.U8 [R65+UR5+0x400], R80 ;  /* 0x0004005041007988 */ /* 0x000fe80008000005 */
[----:B------:R-:W-:Y:S04]  /*14a0*/  STS.U8 [R65+UR5+0xc00], R84 ;  /* 0x000c005441007988 */ /* 0x000fe80008000005 */
[----:B------:R-:W-:Y:S04]  /*14b0*/  STS.U8 [R66+UR5+0x600], R73 ;  /* 0x0006004942007988 */ /* 0x000fe80008000005 */
[----:B------:R-:W-:Y:S01]  /*14c0*/  STS.U8 [R66+UR5+0xe00], R27 ;  /* 0x000e001b42007988 */ /* 0x000fe20008000005 */
[----:B------:R-:W-:Y:S06]  /*14d0*/  BAR.SYNC.DEFER_BLOCKING 0x0 ;  /* 0x0000000000007b1d */ /* 0x000fec0000010000 */
[----:B------:R0:W2:Y:S04]  /*14e0*/  @!P3 LDG.E.U8 R91, desc[UR8][R24.64] ;  /* 0x00000008185bb981 */ /* 0x0000a8000c1e1100 */
[----:B------:R1:W3:Y:S04]  /*14f0*/  @!P3 LDG.E.U8 R87, desc[UR8][R2.64] ;  /* 0x000000080257b981 */ /* 0x0002e8000c1e1100 */
[----:B------:R4:W5:Y:S04]  /*1500*/  @!P3 LDG.E.U8 R89, desc[UR8][R4.64] ;  /* 0x000000080459b981 */ /* 0x000968000c1e1100 */
[----:B------:R1:W5:Y:S04]  /*1510*/  @!P3 LDG.E.U8 R93, desc[UR8][R6.64] ;  /* 0x00000008065db981 */ /* 0x000368000c1e1100 */
[----:B0-----:R-:W-:Y:S04]  /*1520*/  LDS.U8 R24, [R34+UR5] ;  /* 0x0000000522187984 */ /* 0x001fe80008000000 */
[----:B------:R-:W0:Y:S04]  /*1530*/  LDS.U8 R25, [R34+UR5+0x88] ;  /* 0x0000880522197984 */ /* 0x000e280008000000 */
[----:B------:R-:W-:Y:S04]  /*1540*/  LDS.U8 R26, [R34+UR5+0x8] ;  /* 0x00000805221a7984 */ /* 0x000fe80008000000 */
[----:B------:R-:W4:Y:S04]  /*1550*/  LDS.U8 R27, [R34+UR5+0x80] ;  /* 0x00008005221b7984 */ /* 0x000f280008000000 */
[----:B------:R-:W-:Y:S04]  /*1560*/  LDS.U8 R71, [R34+UR5+0x808] ;  /* 0x0008080522477984 */ /* 0x000fe80008000000 */
[----:B------:R-:W4:Y:S04]  /*1570*/  LDS.U8 R78, [R34+UR5+0x880] ;  /* 0x00088005224e7984 */ /* 0x000f280008000000 */
[----:B------:R-:W-:Y:S04]  /*1580*/  LDS.U8 R73, [R68+UR5+0x808] ;  /* 0x0008080544497984 */ /* 0x000fe80008000000 */
[----:B------:R-:W4:Y:S04]  /*1590*/  LDS.U8 R80, [R68+UR5+0x880] ;  /* 0x0008800544507984 */ /* 0x000f280008000000 */
[----:B------:R-:W-:Y:S04]  /*15a0*/  LDS.U8 R28, [R34+UR5+0x800] ;  /* 0x00080005221c7984 */ /* 0x000fe80008000000 */
[----:B------:R-:W-:Y:S04]  /*15b0*/  LDS.U8 R29, [R34+UR5+0x888] ;  /* 0x00088805221d7984 */ /* 0x000fe80008000000 */
[----:B-1----:R-:W-:Y:S01]  /*15c0*/  LDS.U8 R2, [R68+UR5] ;  /* 0x0000000544027984 */ /* 0x002fe20008000000 */
[----:B0-----:R-:W-:-:S03]  /*15d0*/  IMAD R24, R25, 0x100, R24 ;  /* 0x0000010019187824 */ /* 0x001fc600078e0218 */
[----:B------:R-:W-:Y:S04]  /*15e0*/  LDS.U8 R3, [R68+UR5+0x88] ;  /* 0x0000880544037984 */ /* 0x000fe80008000000 */
[----:B----4-:R-:W-:Y:S01]  /*15f0*/  LDS.U8 R4, [R68+UR5+0x8] ;  /* 0x0000080544047984 */ /* 0x010fe20008000000 */
[----:B------:R-:W-:-:S03]  /*1600*/  IMAD R25, R27, 0x100, R26 ;  /* 0x000001001b197824 */ /* 0x000fc600078e021a */
[----:B------:R-:W0:Y:S04]  /*1610*/  LDS.U8 R5, [R68+UR5+0x80] ;  /* 0x0000800544057984 */ /* 0x000e280008000000 */
[----:B------:R-:W-:Y:S01]  /*1620*/  LDS.U8 R6, [R68+UR5+0x800] ;  /* 0x0008000544067984 */ /* 0x000fe20008000000 */
[----:B------:R-:W-:-:S03]  /*1630*/  IMAD R27, R78, 0x100, R71 ;  /* 0x000001004e1b7824 */ /* 0x000fc600078e0247 */
[----:B------:R-:W1:Y:S04]  /*1640*/  LDS.U8 R7, [R68+UR5+0x888] ;  /* 0x0008880544077984 */ /* 0x000e680008000000 */
[----:B------:R-:W-:Y:S01]  /*1650*/  LDS.U8 R79, [R67+UR5] ;  /* 0x00000005434f7984 */ /* 0x000fe20008000000 */
[----:B------:R-:W-:-:S03]  /*1660*/  IMAD R97, R80, 0x100, R73 ;  /* 0x0000010050617824 */ /* 0x000fc600078e0249 */
[----:B------:R-:W4:Y:S04]  /*1670*/  LDS.U8 R86, [R67+UR5+0x88] ;  /* 0x0000880543567984 */ /* 0x000f280008000000 */
[----:B------:R-:W-:Y:S04]  /*1680*/  LDS.U8 R81, [R67+UR5+0x8] ;  /* 0x0000080543517984 */ /* 0x000fe80008000000 */
[----:B------:R-:W0:Y:S04]  /*1690*/  LDS.U8 R88, [R67+UR5+0x80] ;  /* 0x0000800543587984 */ /* 0x000e280008000000 */
[----:B------:R-:W-:Y:S04]  /*16a0*/  LDS.U8 R83, [R67+UR5+0x800] ;  /* 0x0008000543537984 */ /* 0x000fe80008000000 */
[----:B------:R-:W0:Y:S04]  /*16b0*/  LDS.U8 R90, [R67+UR5+0x888] ;  /* 0x00088805435a7984 */ /* 0x000e280008000000 */
[----:B------:R-:W-:Y:S04]  /*16c0*/  LDS.U8 R85, [R67+UR5+0x808] ;  /* 0x0008080543557984 */ /* 0x000fe80008000000 */
[----:B------:R-:W4:Y:S04]  /*16d0*/  LDS.U8 R92, [R67+UR5+0x880] ;  /* 0x00088005435c7984 */ /* 0x000f280008000000 */
[----:B------:R-:W-:Y:S04]  /*16e0*/  LDS.U8 R71, [R69+UR5] ;  /* 0x0000000545477984 */ /* 0x000fe80008000000 */
[----:B------:R-:W-:Y:S04]  /*16f0*/  LDS.U8 R78, [R69+UR5+0x88] ;  /* 0x00008805454e7984 */ /* 0x000fe80008000000 */
[----:B------:R-:W-:Y:S04]  /*1700*/  LDS.U8 R73, [R69+UR5+0x8] ;  /* 0x0000080545497984 */ /* 0x000fe80008000000 */
[----:B------:R-:W-:Y:S04]  /*1710*/  LDS.U8 R80, [R69+UR5+0x80] ;  /* 0x0000800545507984 */ /* 0x000fe80008000000 */
[----:B------:R-:W-:Y:S04]  /*1720*/  LDS.U8 R75, [R69+UR5+0x800] ;  /* 0x00080005454b7984 */ /* 0x000fe80008000000 */
[----:B------:R-:W-:Y:S04]  /*1730*/  LDS.U8 R82, [R69+UR5+0x888] ;  /* 0x0008880545527984 */ /* 0x000fe80008000000 */
[----:B------:R-:W-:Y:S04]  /*1740*/  LDS.U8 R77, [R69+UR5+0x808] ;  /* 0x00080805454d7984 */ /* 0x000fe80008000000 */
[----:B------:R-:W-:Y:S01]  /*1750*/  LDS.U8 R84, [R69+UR5+0x880] ;  /* 0x0008800545547984 */ /* 0x000fe20008000000 */
[----:B------:R-:W-:Y:S01]  /*1760*/  BAR.SYNC.DEFER_BLOCKING 0x0 ;  /* 0x0000000000007b1d */ /* 0x000fe20000010000 */
[----:B0-----:R-:W-:-:S02]  /*1770*/  IMAD R95, R5, 0x100, R4 ;  /* 0x00000100055f7824 */ /* 0x001fc400078e0204 */
[----:B-1----:R-:W-:Y:S02]  /*1780*/  IMAD R96, R7, 0x100, R6 ;  /* 0x0000010007607824 */ /* 0x002fe400078e0206 */
[----:B------:R-:W-:Y:S01]  /*1790*/  IMAD R26, R29, 0x100, R28 ;  /* 0x000001001d1a7824 */ /* 0x000fe200078e021c */
[----:B------:R-:W-:Y:S01]  /*17a0*/  F2FP.F16.E5M2.UNPACK_B R24, R24 ;  /* 0x00000018ff18723e */ /* 0x000fe200020004ff */
[----:B------:R-:W-:Y:S01]  /*17b0*/  IMAD R94, R3, 0x100, R2 ;  /* 0x00000100035e7824 */ /* 0x000fe200078e0202 */
[----:B------:R-:W-:Y:S02]  /*17c0*/  F2FP.F16.E5M2.UNPACK_B R25, R25 ;  /* 0x00000019ff19723e */ /* 0x000fe400020004ff */
[----:B------:R-:W-:Y:S02]  /*17d0*/  F2FP.F16.E5M2.UNPACK_B R26, R26 ;  /* 0x0000001aff1a723e */ /* 0x000fe400020004ff */
[----:B------:R-:W-:Y:S01]  /*17e0*/  F2FP.F16.E5M2.UNPACK_B R27, R27 ;  /* 0x0000001bff1b723e */ /* 0x000fe200020004ff */
[----:B----4-:R-:W-:-:S02]  /*17f0*/  IMAD R79, R86, 0x100, R79 ;  /* 0x00000100564f7824 */ /* 0x010fc400078e024f */
[----:B------:R-:W-:Y:S02]  /*1800*/  IMAD R81, R88, 0x100, R81 ;  /* 0x0000010058517824 */ /* 0x000fe400078e0251 */
[----:B------:R-:W-:Y:S02]  /*1810*/  IMAD R83, R90, 0x100, R83 ;  /* 0x000001005a537824 */ /* 0x000fe400078e0253 */
[----:B------:R-:W-:Y:S01]  /*1820*/  IMAD R85, R92, 0x100, R85 ;  /* 0x000001005c557824 */ /* 0x000fe200078e0255 */
[----:B------:R-:W-:-:S04]  /*1830*/  UIADD3 UR6, UPT, UPT, UR6, -0x1, URZ ;  /* 0xffffffff06067890 */ /* 0x000fc8000fffe0ff */
[----:B------:R-:W-:Y:S01]  /*1840*/  UISETP.NE.U32.AND UP0, UPT, UR6, URZ, UPT ;  /* 0x000000ff0600728c */ /* 0x000fe2000bf05070 */
[C---:B------:R-:W-:Y:S02]  /*1850*/  IADD3 R37, P0, PT, R54.reuse, R37, RZ ;  /* 0x0000002536257210 */ /* 0x040fe40007f1e0ff */
[C---:B------:R-:W-:Y:S02]  /*1860*/  IADD3 R43, P1, PT, R55.reuse, R43, RZ ;  /* 0x0000002b372b7210 */ /* 0x040fe40007f3e0ff */
[----:B------:R-:W-:Y:S02]  /*1870*/  LEA.HI.X.SX32 R45, R54, R45, 0x1, P0 ;  /* 0x0000002d362d7211 */ /* 0x000fe400000f0eff */
[----:B------:R-:W-:Y:S01]  /*1880*/  LEA.HI.X.SX32 R46, R55, R46, 0x1, P1 ;  /* 0x0000002e372e7211 */ /* 0x000fe200008f0eff */
[----:B------:R-:W-:Y:S01]  /*1890*/  UIADD3 UR7, UPT, UPT, UR7, -0x20, URZ ;  /* 0xffffffe007077890 */ /* 0x000fe2000fffe0ff */
[----:B--2---:R-:W-:Y:S04]  /*18a0*/  STS.U8 [R36+UR5+0x400], R91 ;  /* 0x0004005b24007988 */ /* 0x004fe80008000005 */
[----:B---3--:R-:W-:Y:S04]  /*18b0*/  STS.U8 [R36+UR5], R87 ;  /* 0x0000005724007988 */ /* 0x008fe80008000005 */
[----:B-----5:R-:W-:Y:S04]  /*18c0*/  STS.U8 [R36+UR5+0x200], R89 ;  /* 0x0002005924007988 */ /* 0x020fe80008000005 */
[----:B------:R-:W-:Y:S01]  /*18d0*/  STS.U8 [R36+UR5+0x600], R93 ;  /* 0x0006005d24007988 */ /* 0x000fe20008000005 */
[----:B------:R-:W-:Y:S06]  /*18e0*/  BAR.SYNC.DEFER_BLOCKING 0x0 ;  /* 0x0000000000007b1d */ /* 0x000fec0000010000 */
[----:B------:R-:W0:Y:S02]  /*18f0*/  LDSM.16.M88.4 R4, [R42] ;  /* 0x000000002a04783b */ /* 0x000e240000000200 */
[----:B0-----:R-:W-:-:S02]  /*1900*/  F2FP.F16.E5M2.UNPACK_B R2, R4 ;  /* 0x00000004ff02723e */ /* 0x001fc400020004ff */
[----:B------:R-:W-:Y:S02]  /*1910*/  F2FP.F16.E5M2.UNPACK_B R3, R5 ;  /* 0x00000005ff03723e */ /* 0x000fe400020004ff */
[----:B------:R-:W-:Y:S02]  /*1920*/  F2FP.F16.E5M2.UNPACK_B R28, R6 ;  /* 0x00000006ff1c723e */ /* 0x000fe400020004ff */
[----:B------:R-:W-:-:S03]  /*1930*/  F2FP.F16.E5M2.UNPACK_B R29, R7 ;  /* 0x00000007ff1d723e */ /* 0x000fc600020004ff */
[C---:B------:R-:W-:Y:S08]  /*1940*/  HMMA.16816.F32 R8, R24.reuse, R2, R8 ;  /* 0x000000021808723c */ /* 0x040ff00000001808 */
[----:B------:R-:W-:Y:S01]  /*1950*/  HMMA.16816.F32 R16, R24, R28, R16 ;  /* 0x0000001c1810723c */ /* 0x000fe20000001810 */
[----:B------:R-:W-:Y:S02]  /*1960*/  F2FP.F16.E5M2.UNPACK_B R24, R94 ;  /* 0x0000005eff18723e */ /* 0x000fe400020004ff */
[----:B------:R-:W-:-:S02]  /*1970*/  F2FP.F16.E5M2.UNPACK_B R25, R95 ;  /* 0x0000005fff19723e */ /* 0x000fc400020004ff */
[----:B------:R-:W-:Y:S02]  /*1980*/  F2FP.F16.E5M2.UNPACK_B R26, R96 ;  /* 0x00000060ff1a723e */ /* 0x000fe400020004ff */
[----:B------:R-:W-:-:S07]  /*1990*/  F2FP.F16.E5M2.UNPACK_B R27, R97 ;  /* 0x00000061ff1b723e */ /* 0x000fce00020004ff */
[----:B------:R-:W-:Y:S01]  /*19a0*/  HMMA.16816.F32 R12, R24, R2, R12 ;  /* 0x00000002180c723c */ /* 0x000fe2000000180c */
[----:B------:R-:W-:-:S07]  /*19b0*/  F2FP.F16.E5M2.UNPACK_B R2, R6.H1 ;  /* 0x00000006ff02723e */ /* 0x000fce00030004ff */
[----:B------:R-:W-:Y:S01]  /*19c0*/  HMMA.16816.F32 R20, R24, R28, R20 ;  /* 0x0000001c1814723c */ /* 0x000fe20000001814 */
[----:B------:R-:W-:Y:S01]  /*19d0*/  F2FP.F16.E5M2.UNPACK_B R28, R4.H1 ;  /* 0x00000004ff1c723e */ /* 0x000fe200030004ff */
[----:B------:R-:W-:Y:S01]  /*19e0*/  IMAD R4, R78, 0x100, R71 ;  /* 0x000001004e047824 */ /* 0x000fe200078e0247 */
[----:B------:R-:W-:Y:S01]  /*19f0*/  F2FP.F16.E5M2.UNPACK_B R29, R5.H1 ;  /* 0x00000005ff1d723e */ /* 0x000fe200030004ff */
[----:B------:R-:W-:Y:S01]  /*1a00*/  IMAD R5, R80, 0x100, R73 ;  /* 0x0000010050057824 */ /* 0x000fe200078e0249 */
[----:B------:R-:W-:Y:S01]  /*1a10*/  F2FP.F16.E5M2.UNPACK_B R3, R7.H1 ;  /* 0x00000007ff03723e */ /* 0x000fe200030004ff */
[----:B------:R-:W-:Y:S02]  /*1a20*/  IMAD R6, R82, 0x100, R75 ;  /* 0x0000010052067824 */ /* 0x000fe400078e024b */
[----:B------:R-:W-:Y:S01]  /*1a30*/  IMAD R7, R84, 0x100, R77 ;  /* 0x0000010054077824 */ /* 0x000fe200078e024d */
[----:B------:R-:W-:Y:S02]  /*1a40*/  F2FP.F16.E5M2.UNPACK_B R24, R79 ;  /* 0x0000004fff18723e */ /* 0x000fe400020004ff */
[----:B------:R-:W-:-:S02]  /*1a50*/  F2FP.F16.E5M2.UNPACK_B R25, R81 ;  /* 0x00000051ff19723e */ /* 0x000fc400020004ff */
[----:B------:R-:W-:Y:S02]  /*1a60*/  F2FP.F16.E5M2.UNPACK_B R26, R83 ;  /* 0x00000053ff1a723e */ /* 0x000fe400020004ff */
[----:B------:R-:W-:Y:S02]  /*1a70*/  F2FP.F16.E5M2.UNPACK_B R27, R85 ;  /* 0x00000055ff1b723e */ /* 0x000fe400020004ff */
[----:B------:R-:W-:Y:S02]  /*1a80*/  F2FP.F16.E5M2.UNPACK_B R4, R4 ;  /* 0x00000004ff04723e */ /* 0x000fe400020004ff */
[----:B------:R-:W-:Y:S02]  /*1a90*/  F2FP.F16.E5M2.UNPACK_B R5, R5 ;  /* 0x00000005ff05723e */ /* 0x000fe400020004ff */
[----:B------:R-:W-:Y:S02]  /*1aa0*/  F2FP.F16.E5M2.UNPACK_B R6, R6 ;  /* 0x00000006ff06723e */ /* 0x000fe400020004ff */
[----:B------:R-:W-:Y:S01]  /*1ab0*/  F2FP.F16.E5M2.UNPACK_B R7, R7 ;  /* 0x00000007ff07723e */ /* 0x000fe200020004ff */
[C---:B------:R-:W-:Y:S08]  /*1ac0*/  HMMA.16816.F32 R8, R24.reuse, R28, R8 ;  /* 0x0000001c1808723c */ /* 0x040ff00000001808 */
[----:B------:R-:W-:Y:S08]  /*1ad0*/  HMMA.16816.F32 R16, R24, R2, R16 ;  /* 0x000000021810723c */ /* 0x000ff00000001810 */
[C---:B------:R-:W-:Y:S08]  /*1ae0*/  HMMA.16816.F32 R12, R4.reuse, R28, R12 ;  /* 0x0000001c040c723c */ /* 0x040ff0000000180c */
[----:B------:R-:W-:Y:S01]  /*1af0*/  HMMA.16816.F32 R20, R4, R2, R20 ;  /* 0x000000020414723c */ /* 0x000fe20000001814 */
[----:B------:R-:W-:-:S04]  /*1b00*/  NOP ;  /* 0x0000000000007918 */ /* 0x000fc80000000000 */
[----:B------:R-:W-:-:S15]  /*1b10*/  BRA.U UP0, `(.L_x_1) ;  /* 0xfffffff500747547 */ /* 0x000fde000b83ffff */
.L_x_0:
[----:B------:R-:W-:Y:S01]  /*1b20*/  F2FP.SATFINITE.E5M2.F32.PACK_AB_MERGE_C R8, R9, R8, RZ ;  /* 0x000000080908723e */ /* 0x000fe200048060ff */
[----:B------:R-:W-:Y:S01]  /*1b30*/  BAR.SYNC.DEFER_BLOCKING 0x0 ;  /* 0x0000000000007b1d */ /* 0x000fe20000010000 */
[----:B------:R-:W-:Y:S02]  /*1b40*/  F2FP.SATFINITE.E5M2.F32.PACK_AB_MERGE_C R16, R17, R16, RZ ;  /* 0x000000101110723e */ /* 0x000fe400048060ff */
[----:B------:R-:W-:Y:S02]  /*1b50*/  F2FP.SATFINITE.E5M2.F32.PACK_AB_MERGE_C R12, R13, R12, RZ ;  /* 0x0000000c0d0c723e */ /* 0x000fe400048060ff */
[----:B------:R-:W-:-:S03]  /*1b60*/  F2FP.SATFINITE.E5M2.F32.PACK_AB_MERGE_C R10, R11, R10, RZ ;  /* 0x0000000a0b0a723e */ /* 0x000fc600048060ff */
[----:B------:R-:W0:Y:S01]  /*1b70*/  LDC R38, c[0x0][0x3b8] ;  /* 0x0000ee00ff267b82 */ /* 0x000e220000000800 */
[----:B------:R-:W-:Y:S01]  /*1b80*/  F2FP.SATFINITE.E5M2.F32.PACK_AB_MERGE_C R18, R19, R18, RZ ;  /* 0x000000121312723e */ /* 0x000fe200048060ff */
[----:B------:R-:W1:Y:S01]  /*1b90*/  LDCU.128 UR12, c[0x0][0x390] ;  /* 0x00007200ff0c77ac */ /* 0x000e620008000c00 */
[----:B------:R-:W-:Y:S02]  /*1ba0*/  F2FP.SATFINITE.E5M2.F32.PACK_AB_MERGE_C R20, R21, R20, RZ ;  /* 0x000000141514723e */ /* 0x000fe400048060ff */
[----:B------:R-:W-:Y:S01]  /*1bb0*/  F2FP.SATFINITE.E5M2.F32.PACK_AB_MERGE_C R14, R15, R14, RZ ;  /* 0x0000000e0f0e723e */ /* 0x000fe200048060ff */
[----:B------:R-:W2:Y:S01]  /*1bc0*/  LDCU UR4, c[0x0][0x3b4] ;  /* 0x00007680ff0477ac */ /* 0x000ea20008000800 */
[----:B------:R-:W-:Y:S02]  /*1bd0*/  F2FP.SATFINITE.E5M2.F32.PACK_AB_MERGE_C R22, R23, R22, RZ ;  /* 0x000000161716723e */ /* 0x000fe400048060ff */
[----:B------:R-:W-:Y:S02]  /*1be0*/  LOP3.LUT R8, R8, 0xffff, RZ, 0xc0, !PT ;  /* 0x0000ffff08087812 */ /* 0x000fe400078ec0ff */
[----:B------:R-:W-:-:S02]  /*1bf0*/  LOP3.LUT R3, R16, 0xffff, RZ, 0xc0, !PT ;  /* 0x0000ffff10037812 */ /* 0x000fc400078ec0ff */
[----:B------:R-:W-:Y:S02]  /*1c00*/  LOP3.LUT R12, R12, 0xffff, RZ, 0xc0, !PT ;  /* 0x0000ffff0c0c7812 */ /* 0x000fe400078ec0ff */
[----:B------:R-:W-:Y:S02]  /*1c10*/  LOP3.LUT R5, R10, 0xffff, RZ, 0xc0, !PT ;  /* 0x0000ffff0a057812 */ /* 0x000fe400078ec0ff */
[----:B------:R-:W-:Y:S02]  /*1c20*/  LOP3.LUT R18, R18, 0xffff, RZ, 0xc0, !PT ;  /* 0x0000ffff12127812 */ /* 0x000fe400078ec0ff */
[----:B------:R-:W-:Y:S02]  /*1c30*/  LOP3.LUT R7, R20, 0xffff, RZ, 0xc0, !PT ;  /* 0x0000ffff14077812 */ /* 0x000fe400078ec0ff */
[----:B------:R-:W-:Y:S02]  /*1c40*/  LOP3.LUT R15, R14, 0xffff, RZ, 0xc0, !PT ;  /* 0x0000ffff0e0f7812 */ /* 0x000fe400078ec0ff */
[----:B------:R-:W-:-:S02]  /*1c50*/  LOP3.LUT R22, R22, 0xffff, RZ, 0xc0, !PT ;  /* 0x0000ffff16167812 */ /* 0x000fc400078ec0ff */
[----:B------:R-:W-:Y:S02]  /*1c60*/  SHF.R.U32.HI R2, RZ, 0x8, R8 ;  /* 0x00000008ff027819 */ /* 0x000fe40000011608 */
[--C-:B------:R-:W-:Y:S02]  /*1c70*/  PRMT R10, R8, 0x3340, R3.reuse ;  /* 0x00003340080a7816 */ /* 0x100fe40000000003 */
[----:B------:R-:W-:Y:S02]  /*1c80*/  SHF.R.U32.HI R4, RZ, 0x8, R3 ;  /* 0x00000008ff047819 */ /* 0x000fe40000011603 */
[----:B------:R-:W-:Y:S02]  /*1c90*/  SHF.R.U32.HI R6, RZ, 0x8, R12 ;  /* 0x00000008ff067819 */ /* 0x000fe4000001160c */
[--C-:B------:R-:W-:Y:S02]  /*1ca0*/  PRMT R12, R12, 0x3340, R7.reuse ;  /* 0x000033400c0c7816 */ /* 0x100fe40000000007 */
[----:B------:R-:W-:-:S02]  /*1cb0*/  SHF.R.U32.HI R8, RZ, 0x8, R7 ;  /* 0x00000008ff087819 */ /* 0x000fc40000011607 */
[----:B------:R-:W-:Y:S02]  /*1cc0*/  SHF.R.U32.HI R3, RZ, 0x8, R5 ;  /* 0x00000008ff037819 */ /* 0x000fe40000011605 */
[--C-:B------:R-:W-:Y:S02]  /*1cd0*/  PRMT R14, R5, 0x3340, R18.reuse ;  /* 0x00003340050e7816 */ /* 0x100fe40000000012 */
[----:B------:R-:W-:Y:S02]  /*1ce0*/  SHF.R.U32.HI R5, RZ, 0x8, R18 ;  /* 0x00000008ff057819 */ /* 0x000fe40000011612 */
[----:B------:R-:W-:Y:S02]  /*1cf0*/  SHF.R.U32.HI R7, RZ, 0x8, R15 ;  /* 0x00000008ff077819 */ /* 0x000fe4000001160f */
[----:B------:R-:W-:Y:S02]  /*1d00*/  SHF.R.U32.HI R9, RZ, 0x8, R22 ;  /* 0x00000008ff097819 */ /* 0x000fe40000011616 */
[----:B------:R-:W-:-:S02]  /*1d10*/  LOP3.LUT R11, R2, 0xffff, RZ, 0xc0, !PT ;  /* 0x0000ffff020b7812 */ /* 0x000fc400078ec0ff */
[----:B------:R-:W-:Y:S02]  /*1d20*/  LOP3.LUT R4, R4, 0xffff, RZ, 0xc0, !PT ;  /* 0x0000ffff04047812 */ /* 0x000fe400078ec0ff */
[----:B------:R-:W-:Y:S02]  /*1d30*/  LOP3.LUT R13, R6, 0xffff, RZ, 0xc0, !PT ;  /* 0x0000ffff060d7812 */ /* 0x000fe400078ec0ff */
[----:B------:R-:W-:Y:S02]  /*1d40*/  LOP3.LUT R8, R8, 0xffff, RZ, 0xc0, !PT ;  /* 0x0000ffff08087812 */ /* 0x000fe400078ec0ff */
[----:B------:R-:W-:Y:S02]  /*1d50*/  LOP3.LUT R2, R3, 0xffff, RZ, 0xc0, !PT ;  /* 0x0000ffff03027812 */ /* 0x000fe400078ec0ff */
[----:B------:R-:W-:Y:S02]  /*1d60*/  LOP3.LUT R5, R5, 0xffff, RZ, 0xc0, !PT ;  /* 0x0000ffff05057812 */ /* 0x000fe400078ec0ff */
[----:B------:R-:W-:-:S02]  /*1d70*/  LOP3.LUT R6, R7, 0xffff, RZ, 0xc0, !PT ;  /* 0x0000ffff07067812 */ /* 0x000fc400078ec0ff */
[----:B------:R-:W-:Y:S02]  /*1d80*/  LOP3.LUT R9, R9, 0xffff, RZ, 0xc0, !PT ;  /* 0x0000ffff09097812 */ /* 0x000fe400078ec0ff */
[----:B------:R-:W-:Y:S02]  /*1d90*/  PRMT R11, R11, 0x3340, R4 ;  /* 0x000033400b0b7816 */ /* 0x000fe40000000004 */
[----:B------:R-:W-:Y:S02]  /*1da0*/  PRMT R13, R13, 0x3340, R8 ;  /* 0x000033400d0d7816 */ /* 0x000fe40000000008 */
[----:B------:R-:W-:Y:S02]  /*1db0*/  PRMT R15, R15, 0x3340, R22 ;  /* 0x000033400f0f7816 */ /* 0x000fe40000000016 */
[----:B------:R-:W-:Y:S02]  /*1dc0*/  PRMT R5, R2, 0x3340, R5 ;  /* 0x0000334002057816 */ /* 0x000fe40000000005 */
[----:B------:R-:W-:-:S02]  /*1dd0*/  PRMT R6, R6, 0x3340, R9 ;  /* 0x0000334006067816 */ /* 0x000fc40000000009 */
[----:B------:R-:W-:Y:S02]  /*1de0*/  PRMT R11, R10, 0x5410, R11 ;  /* 0x000054100a0b7816 */ /* 0x000fe4000000000b */
[----:B------:R-:W-:Y:S02]  /*1df0*/  PRMT R13, R12, 0x5410, R13 ;  /* 0x000054100c0d7816 */ /* 0x000fe4000000000d */
[----:B------:R-:W-:Y:S01]  /*1e00*/  PRMT R5, R14, 0x5410, R5 ;  /* 0x000054100e057816 */ /* 0x000fe20000000005 */
[----:B------:R-:W-:Y:S01]  /*1e10*/  STS [R0+UR5], R11 ;  /* 0x0000000b00007988 */ /* 0x000fe20008000805 */
[----:B------:R-:W-:Y:S02]  /*1e20*/  LOP3.LUT R4, R0, 0x20, RZ, 0x3c, !PT ;  /* 0x0000002000047812 */ /* 0x000fe400078e3cff */
[----:B------:R-:W-:Y:S01]  /*1e30*/  PRMT R15, R15, 0x5410, R6 ;  /* 0x000054100f0f7816 */ /* 0x000fe20000000006 */
[----:B------:R3:W-:Y:S01]  /*1e40*/  STS [R0+UR5+0x100], R13 ;  /* 0x0001000d00007988 */ /* 0x0007e20008000805 */
[----:B------:R-:W-:-:S02]  /*1e50*/  LOP3.LUT R20, R30, 0x40, RZ, 0x3c, !PT ;  /* 0x000000401e147812 */ /* 0x000fc400078e3cff */
[----:B------:R-:W-:Y:S01]  /*1e60*/  LOP3.LUT R2, R33, R32, RZ, 0xfc, !PT ;  /* 0x0000002021027212 */ /* 0x000fe200078efcff */
[----:B------:R-:W-:Y:S01]  /*1e70*/  STS [R4+UR5+0x800], R5 ;  /* 0x0008000504007988 */ /* 0x000fe20008000805 */
[C---:B-1----:R-:W-:Y:S01]  /*1e80*/  ISETP.GE.AND P0, PT, R31.reuse, UR14, PT ;  /* 0x0000000e1f007c0c */ /* 0x042fe2000bf06270 */
[----:B--2---:R-:W-:Y:S01]  /*1e90*/  IMAD R31, R31, UR4, RZ ;  /* 0x000000041f1f7c24 */ /* 0x004fe2000f8e02ff */
[C-C-:B------:R-:W-:Y:S01]  /*1ea0*/  LOP3.LUT R3, R33.reuse, 0x38, R32.reuse, 0xfe, !PT ;  /* 0x0000003821037812 */ /* 0x140fe200078efe20 */
[----:B------:R1:W-:Y:S01]  /*1eb0*/  STS [R4+UR5+0x900], R15 ;  /* 0x0009000f04007988 */ /* 0x0003e20008000805 */
[C-C-:B------:R-:W-:Y:S01]  /*1ec0*/  LOP3.LUT R14, R33.reuse, 0x34, R32.reuse, 0xfe, !PT ;  /* 0x00000034210e7812 */ /* 0x140fe200078efe20 */
[----:B0-----:R-:W-:Y:S01]  /*1ed0*/  IMAD R17, R2, R38, RZ ;  /* 0x0000002602117224 */ /* 0x001fe200078e02ff */
[C-C-:B---3--:R-:W-:Y:S01]  /*1ee0*/  LOP3.LUT R13, R33.reuse, 0x30, R32.reuse, 0xfe, !PT ;  /* 0x00000030210d7812 */ /* 0x148fe200078efe20 */
[----:B------:R-:W-:Y:S01]  /*1ef0*/  BAR.SYNC.DEFER_BLOCKING 0x0 ;  /* 0x0000000000007b1d */ /* 0x000fe20000010000 */
[----:B------:R-:W-:-:S02]  /*1f00*/  LOP3.LUT R10, R33, 0x28, R32, 0xfe, !PT ;  /* 0x00000028210a7812 */ /* 0x000fc400078efe20 */
[C-C-:B------:R-:W-:Y:S02]  /*1f10*/  LOP3.LUT R11, R33.reuse, 0x24, R32.reuse, 0xfe, !PT ;  /* 0x00000024210b7812 */ /* 0x140fe400078efe20 */
[C-C-:B------:R-:W-:Y:S02]  /*1f20*/  LOP3.LUT R12, R33.reuse, 0x20, R32.reuse, 0xfe, !PT ;  /* 0x00000020210c7812 */ /* 0x140fe400078efe20 */
[C-C-:B-1----:R-:W-:Y:S02]  /*1f30*/  LOP3.LUT R4, R33.reuse, 0x2c, R32.reuse, 0xfe, !PT ;  /* 0x0000002c21047812 */ /* 0x142fe400078efe20 */
[C-C-:B------:R-:W-:Y:S02]  /*1f40*/  LOP3.LUT R0, R33.reuse, 0x3c, R32.reuse, 0xfe, !PT ;  /* 0x0000003c21007812 */ /* 0x140fe400078efe20 */
[C-C-:B------:R-:W-:Y:S02]  /*1f50*/  LOP3.LUT R15, R33.reuse, 0x1c, R32.reuse, 0xfe, !PT ;  /* 0x0000001c210f7812 */ /* 0x140fe400078efe20 */
[----:B------:R-:W-:-:S02]  /*1f60*/  LOP3.LUT R16, R33, 0x18, R32, 0xfe, !PT ;  /* 0x0000001821107812 */ /* 0x000fc400078efe20 */
[C-C-:B------:R-:W-:Y:S02]  /*1f70*/  LOP3.LUT R9, R33.reuse, 0x14, R32.reuse, 0xfe, !PT ;  /* 0x0000001421097812 */ /* 0x140fe400078efe20 */
[C-C-:B------:R-:W-:Y:S02]  /*1f80*/  LOP3.LUT R8, R33.reuse, 0x10, R32.reuse, 0xfe, !PT ;  /* 0x0000001021087812 */ /* 0x140fe400078efe20 */
[C-C-:B------:R-:W-:Y:S02]  /*1f90*/  LOP3.LUT R6, R33.reuse, 0xc, R32.reuse, 0xfe, !PT ;  /* 0x0000000c21067812 */ /* 0x140fe400078efe20 */
[C-C-:B------:R-:W-:Y:S02]  /*1fa0*/  LOP3.LUT R5, R33.reuse, 0x8, R32.reuse, 0xfe, !PT ;  /* 0x0000000821057812 */ /* 0x140fe400078efe20 */
[----:B------:R-:W-:Y:S01]  /*1fb0*/  LOP3.LUT R32, R33, 0x4, R32, 0xfe, !PT ;  /* 0x0000000421207812 */ /* 0x000fe200078efe20 */
[----:B------:R-:W0:Y:S01]  /*1fc0*/  LDS.U16 R22, [R30+UR5] ;  /* 0x000000051e167984 */ /* 0x000e220008000400 */
[----:B------:R-:W-:Y:S01]  /*1fd0*/  ISETP.LT.AND P2, PT, R2, UR15, !P0 ;  /* 0x0000000f02007c0c */ /* 0x000fe2000c741270 */
[-C--:B------:R-:W-:Y:S01]  /*1fe0*/  IMAD R18, R5, R38.reuse, RZ ;  /* 0x0000002605127224 */ /* 0x080fe200078e02ff */
[C---:B------:R-:W-:Y:S01]  /*1ff0*/  IADD3 R34, P1, PT, R31.reuse, UR12, RZ ;  /* 0x0000000c1f227c10 */ /* 0x040fe2000ff3e0ff */
[----:B------:R-:W1:Y:S01]  /*2000*/  LDS.U16 R27, [R20+UR5] ;  /* 0x00000005141b7984 */ /* 0x000e620008000400 */
[CC--:B------:R-:W-:Y:S01]  /*2010*/  IMAD R7, R32.reuse, R38.reuse, RZ ;  /* 0x0000002620077224 */ /* 0x0c0fe200078e02ff */
[----:B------:R-:W-:Y:S01]  /*2020*/  ISETP.LT.AND P6, PT, R32, UR15, !P0 ;  /* 0x0000000f20007c0c */ /* 0x000fe2000c7c1270 */
[----:B------:R-:W-:Y:S01]  /*2030*/  IMAD R19, R6, R38, RZ ;  /* 0x0000002606137224 */ /* 0x000fe200078e02ff */
[----:B------:R-:W-:Y:S01]  /*2040*/  LDS.U16 R24, [R30+UR5+0x200] ;  /* 0x000200051e187984 */ /* 0x000fe20008000400 */
[----:B------:R-:W-:-:S02]  /*2050*/  LEA.HI.X.SX32 R36, R31, UR13, 0x1, P1 ;  /* 0x0000000d1f247c11 */ /* 0x000fc400088f0eff */
[----:B------:R-:W-:Y:S01]  /*2060*/  IADD3 R2, P3, PT, R17, R34, RZ ;  /* 0x0000002211027210 */ /* 0x000fe20007f7e0ff */
[----:B------:R-:W2:Y:S01]  /*2070*/  LDS.U16 R28, [R20+UR5+0x200] ;  /* 0x00020005141c7984 */ /* 0x000ea20008000400 */
[----:B------:R-:W-:Y:S02]  /*2080*/  ISETP.LT.AND P1, PT, R3, UR15, !P0 ;  /* 0x0000000f03007c0c */ /* 0x000fe4000c721270 */
[----:B------:R-:W-:Y:S01]  /*2090*/  ISETP.LT.AND P4, PT, R4, UR15, !P0 ;  /* 0x0000000f04007c0c */ /* 0x000fe2000c781270 */
[----:B------:R-:W3:Y:S01]  /*20a0*/  LDS.U16 R26, [R30+UR5+0x400] ;  /* 0x000400051e1a7984 */ /* 0x000ee20008000400 */
[----:B------:R-:W-:Y:S01]  /*20b0*/  LEA.HI.X.SX32 R3, R17, R36, 0x1, P3 ;  /* 0x0000002411037211 */ /* 0x000fe200018f0eff */
[----:B------:R-:W-:Y:S01]  /*20c0*/  IMAD R17, R38, 0x20, R17 ;  /* 0x0000002026117824 */ /* 0x000fe200078e0211 */
[----:B------:R-:W-:Y:S01]  /*20d0*/  IADD3 R4, P5, PT, R7, R34, RZ ;  /* 0x0000002207047210 */ /* 0x000fe20007fbe0ff */
[----:B------:R-:W4:Y:S01]  /*20e0*/  LDS.U16 R29, [R20+UR5+0x400] ;  /* 0x00040005141d7984 */ /* 0x000f220008000400 */
[----:B------:R-:W-:-:S02]  /*20f0*/  ISETP.LT.AND P3, PT, R5, UR15, !P0 ;  /* 0x0000000f05007c0c */ /* 0x000fc4000c761270 */
[----:B------:R-:W-:Y:S01]  /*2100*/  LEA.HI.X.SX32 R5, R7, R36, 0x1, P5 ;  /* 0x0000002407057211 */ /* 0x000fe200028f0eff */
[----:B------:R-:W5:Y:S04]  /*2110*/  LDS.U16 R30, [R30+UR5+0x600] ;  /* 0x000600051e1e7984 */ /* 0x000f680008000400 */
[----:B------:R-:W4:Y:S01]  /*2120*/  LDS.U16 R20, [R20+UR5+0x600] ;  /* 0x0006000514147984 */ /* 0x000f220008000400 */
[----:B0-----:R-:W-:Y:S02]  /*2130*/  PRMT R21, R22, 0x7770, RZ ;  /* 0x0000777016157816 */ /* 0x001fe400000000ff */
[----:B-1----:R-:W-:-:S03]  /*2140*/  PRMT R23, R27, 0x7770, RZ ;  /* 0x000077701b177816 */ /* 0x002fc600000000ff */
[----:B------:R0:W-:Y:S01]  /*2150*/  @P2 STG.E.U8 desc[UR8][R2.64], R21 ;  /* 0x0000001502002986 */ /* 0x0001e2000c101108 */
[----:B------:R-:W-:Y:S02]  /*2160*/  ISETP.LT.AND P2, PT, R6, UR15, !P0 ;  /* 0x0000000f06007c0c */ /* 0x000fe4000c741270 */
[C---:B------:R-:W-:Y:S01]  /*2170*/  IADD3 R6, P5, PT, R18.reuse, R34, RZ ;  /* 0x0000002212067210 */ /* 0x040fe20007fbe0ff */
[----:B------:R1:W-:Y:S03]  /*2180*/  @P6 STG.E.U8 desc[UR8][R4.64], R23 ;  /* 0x0000001704006986 */ /* 0x0003e6000c101108 */
[----:B------:R-:W-:Y:S01]  /*2190*/  LEA.HI.X.SX32 R7, R18, R36, 0x1, P5 ;  /* 0x0000002412077211 */ /* 0x000fe200028f0eff */
[C---:B------:R-:W-:Y:S01]  /*21a0*/  IMAD R18, R8.reuse, R38, RZ ;  /* 0x0000002608127224 */ /* 0x040fe200078e02ff */
[----:B------:R-:W-:Y:S02]  /*21b0*/  ISETP.LT.AND P5, PT, R8, UR15, !P0 ;  /* 0x0000000f08007c0c */ /* 0x000fe4000c7a1270 */
[----:B--2---:R-:W-:-:S02]  /*21c0*/  PRMT R25, R28, 0x7770, RZ ;  /* 0x000077701c197816 */ /* 0x004fc400000000ff */
[----:B0-----:R-:W-:Y:S02]  /*21d0*/  IADD3 R2, P6, PT, R19, R34, RZ ;  /* 0x0000002213027210 */ /* 0x001fe40007fde0ff */
[----:B------:R-:W-:Y:S01]  /*21e0*/  PRMT R21, R24, 0x7770, RZ ;  /* 0x0000777018157816 */ /* 0x000fe200000000ff */
[----:B-1----:R-:W-:Y:S01]  /*21f0*/  IMAD R5, R9, R38, RZ ;  /* 0x0000002609057224 */ /* 0x002fe200078e02ff */
[----:B------:R-:W-:Y:S02]  /*2200*/  LEA.HI.X.SX32 R3, R19, R36, 0x1, P6 ;  /* 0x0000002413037211 */ /* 0x000fe400030f0eff */
[----:B---3--:R-:W-:Y:S01]  /*2210*/  PRMT R19, R26, 0x7770, RZ ;  /* 0x000077701a137816 */ /* 0x008fe200000000ff */
[----:B------:R0:W-:Y:S01]  /*2220*/  @P3 STG.E.U8 desc[UR8][R6.64], R21 ;  /* 0x0000001506003986 */ /* 0x0001e2000c101108 */
[-C--:B------:R-:W-:Y:S02]  /*2230*/  IADD3 R8, P3, PT, R18, R34.reuse, RZ ;  /* 0x0000002212087210 */ /* 0x080fe40007f7e0ff */
[----:B------:R-:W-:Y:S01]  /*2240*/  IADD3 R4, P6, PT, R5, R34, RZ ;  /* 0x0000002205047210 */ /* 0x000fe20007fde0ff */
[----:B------:R1:W-:Y:S01]  /*2250*/  @P2 STG.E.U8 desc[UR8][R2.64], R25 ;  /* 0x0000001902002986 */ /* 0x0003e2000c101108 */
[----:B------:R-:W-:-:S02]  /*2260*/  ISETP.LT.AND P2, PT, R9, UR15, !P0 ;  /* 0x0000000f09007c0c */ /* 0x000fc4000c741270 */
[----:B------:R-:W-:Y:S01]  /*2270*/  LEA.HI.X.SX32 R9, R18, R36, 0x1, P3 ;  /* 0x0000002412097211 */ /* 0x000fe200018f0eff */
[C---:B------:R-:W-:Y:S01]  /*2280*/  IMAD R18, R16.reuse, R38, RZ ;  /* 0x0000002610127224 */ /* 0x040fe200078e02ff */
[----:B------:R-:W-:Y:S02]  /*2290*/  ISETP.LT.AND P3, PT, R16, UR15, !P0 ;  /* 0x0000000f10007c0c */ /* 0x000fe4000c761270 */
[----:B------:R-:W-:Y:S01]  /*22a0*/  LEA.HI.X.SX32 R5, R5, R36, 0x1, P6 ;  /* 0x0000002405057211 */ /* 0x000fe200030f0eff */
[----:B------:R2:W-:Y:S01]  /*22b0*/  @P5 STG.E.U8 desc[UR8][R8.64], R19 ;  /* 0x0000001308005986 */ /* 0x0005e2000c101108 */
[C---:B------:R-:W-:Y:S01]  /*22c0*/  ISETP.LT.AND P6, PT, R15.reuse, UR15, !P0 ;  /* 0x0000000f0f007c0c */ /* 0x040fe2000c7c1270 */
[----:B------:R-:W-:Y:S01]  /*22d0*/  IMAD R15, R15, R38, RZ ;  /* 0x000000260f0f7224 */ /* 0x000fe200078e02ff */
[----:B0-----:R-:W-:Y:S02]  /*22e0*/  IADD3 R6, P5, PT, R18, R34, RZ ;  /* 0x0000002212067210 */ /* 0x001fe40007fbe0ff */
[----:B----4-:R-:W-:-:S02]  /*22f0*/  PRMT R23, R29, 0x7770, RZ ;  /* 0x000077701d177816 */ /* 0x010fc400000000ff */
[----:B------:R-:W-:Y:S02]  /*2300*/  LEA.HI.X.SX32 R7, R18, R36, 0x1, P5 ;  /* 0x0000002412077211 */ /* 0x000fe400028f0eff */
[----:B-----5:R-:W-:Y:S01]  /*2310*/  PRMT R21, R30, 0x7770, RZ ;  /* 0x000077701e157816 */ /* 0x020fe200000000ff */
[----:B------:R0:W-:Y:S01]  /*2320*/  @P2 STG.E.U8 desc[UR8][R4.64], R23 ;  /* 0x0000001704002986 */ /* 0x0001e2000c101108 */
[----:B-1----:R-:W-:Y:S02]  /*2330*/  IADD3 R2, P5, PT, R15, R34, RZ ;  /* 0x000000220f027210 */ /* 0x002fe40007fbe0ff */
[----:B------:R-:W-:Y:S01]  /*2340*/  ISETP.LT.AND P2, PT, R11, UR15, !P0 ;  /* 0x0000000f0b007c0c */ /* 0x000fe2000c741270 */
[----:B------:R1:W-:Y:S01]  /*2350*/  @P3 STG.E.U8 desc[UR8][R6.64], R21 ;  /* 0x0000001506003986 */ /* 0x0003e2000c101108 */
[----:B------:R-:W-:Y:S01]  /*2360*/  LEA.HI.X.SX32 R3, R15, R36, 0x1, P5 ;  /* 0x000000240f037211 */ /* 0x000fe200028f0eff */
[----:B------:R-:W-:Y:S01]  /*2370*/  IMAD R11, R38, 0x4, R17 ;  /* 0x00000004260b7824 */ /* 0x000fe200078e0211 */
[----:B------:R-:W-:-:S02]  /*2380*/  PRMT R15, R20, 0x7770, RZ ;  /* 0x00007770140f7816 */ /* 0x000fc400000000ff */
[----:B------:R-:W-:Y:S01]  /*2390*/  ISETP.LT.AND P3, PT, R12, UR15, !P0 ;  /* 0x0000000f0c007c0c */ /* 0x000fe2000c761270 */
[C---:B------:R-:W-:Y:S01]  /*23a0*/  IMAD R12, R38.reuse, 0x4, R11 ;  /* 0x00000004260c7824 */ /* 0x040fe200078e020b */
[-C--:B--2---:R-:W-:Y:S01]  /*23b0*/  IADD3 R8, P5, PT, R17, R34.reuse, RZ ;  /* 0x0000002211087210 */ /* 0x084fe20007fbe0ff */
[----:B------:R2:W-:Y:S01]  /*23c0*/  @P6 STG.E.U8 desc[UR8][R2.64], R15 ;  /* 0x0000000f02006986 */ /* 0x0005e2000c101108 */
[----:B0-----:R-:W-:Y:S02]  /*23d0*/  IADD3 R4, P6, PT, R11, R34, RZ ;  /* 0x000000220b047210 */ /* 0x001fe40007fde0ff */
[-C--:B------:R-:W-:Y:S01]  /*23e0*/  LEA.HI.X.SX32 R9, R17, R36.reuse, 0x1, P5 ;  /* 0x0000002411097211 */ /* 0x080fe200028f0eff */
[----:B-1----:R-:W-:Y:S01]  /*23f0*/  IMAD R7, R38, 0x4, R12 ;  /* 0x0000000426077824 */ /* 0x002fe200078e020c */
[----:B------:R-:W-:Y:S02]  /*2400*/  PRMT R17, R22, 0x7771, RZ ;  /* 0x0000777116117816 */ /* 0x000fe400000000ff */
[----:B------:R-:W-:Y:S01]  /*2410*/  LEA.HI.X.SX32 R5, R11, R36, 0x1, P6 ;  /* 0x000000240b057211 */ /* 0x000fe200030f0eff */
[C---:B------:R-:W-:Y:S01]  /*2420*/  IMAD R11, R38.reuse, 0x4, R7 ;  /* 0x00000004260b7824 */ /* 0x040fe200078e0207 */
[----:B------:R-:W-:Y:S01]  /*2430*/  PRMT R19, R27, 0x7771, RZ ;  /* 0x000077711b137816 */ /* 0x000fe200000000ff */
[----:B------:R-:W-:Y:S01]  /*2440*/  @P3 STG.E.U8 desc[UR8][R8.64], R17 ;  /* 0x0000001108003986 */ /* 0x000fe2000c101108 */
[CC--:B------:R-:W-:Y:S01]  /*2450*/  IADD3 R6, P3, PT, R7.reuse, R34.reuse, RZ ;  /* 0x0000002207067210 */ /* 0x0c0fe20007f7e0ff */
[----:B--2---:R-:W-:Y:S01]  /*2460*/  IMAD R15, R38, 0x4, R11 ;  /* 0x00000004260f7824 */ /* 0x004fe200078e020b */
[----:B------:R-:W-:Y:S01]  /*2470*/  ISETP.LT.AND P5, PT, R10, UR15, !P0 ;  /* 0x0000000f0a007c0c */ /* 0x000fe2000c7a1270 */
[----:B------:R0:W-:Y:S01]  /*2480*/  @P2 STG.E.U8 desc[UR8][R4.64], R19 ;  /* 0x0000001304002986 */ /* 0x0001e2000c101108 */
[----:B------:R-:W-:Y:S01]  /*2490*/  IADD3 R2, P2, PT, R12, R34, RZ ;  /* 0x000000220c027210 */ /* 0x000fe20007f5e0ff */
[----:B------:R-:W-:Y:S01]  /*24a0*/  IMAD R16, R38, 0x4, R15 ;  /* 0x0000000426107824 */ /* 0x000fe200078e020f */
[----:B------:R-:W-:-:S02]  /*24b0*/  LEA.HI.X.SX32 R7, R7, R36, 0x1, P3 ;  /* 0x0000002407077211 */ /* 0x000fc400018f0eff */
[----:B------:R-:W-:Y:S02]  /*24c0*/  LEA.HI.X.SX32 R3, R12, R36, 0x1, P2 ;  /* 0x000000240c037211 */ /* 0x000fe400010f0eff */
[----:B------:R-:W-:Y:S02]  /*24d0*/  IADD3 R12, P2, PT, R15, R34, RZ ;  /* 0x000000220f0c7210 */ /* 0x000fe40007f5e0ff */
[----:B------:R-:W-:Y:S02]  /*24e0*/  ISETP.LT.AND P3, PT, R13, UR15, !P0 ;  /* 0x0000000f0d007c0c */ /* 0x000fe4000c761270 */
[----:B------:R-:W-:Y:S01]  /*24f0*/  LEA.HI.X.SX32 R13, R15, R36, 0x1, P2 ;  /* 0x000000240f0d7211 */ /* 0x000fe200010f0eff */
[----:B0-----:R-:W-:Y:S01]  /*2500*/  IMAD R5, R38, 0x4, R16 ;  /* 0x0000000426057824 */ /* 0x001fe200078e0210 */
[----:B------:R-:W-:Y:S02]  /*2510*/  IADD3 R10, P6, PT, R11, R34, RZ ;  /* 0x000000220b0a7210 */ /* 0x000fe40007fde0ff */
[----:B------:R-:W-:-:S02]  /*2520*/  ISETP.LT.AND P2, PT, R14, UR15, !P0 ;  /* 0x0000000f0e007c0c */ /* 0x000fc4000c741270 */
[----:B------:R-:W-:Y:S02]  /*2530*/  ISETP.LT.AND P0, PT, R0, UR15, !P0 ;  /* 0x0000000f00007c0c */ /* 0x000fe4000c701270 */
[----:B------:R-:W-:Y:S02]  /*2540*/  LEA.HI.X.SX32 R11, R11, R36, 0x1, P6 ;  /* 0x000000240b0b7211 */ /* 0x000fe400030f0eff */
[----:B------:R-:W-:Y:S02]  /*2550*/  IADD3 R8, P6, PT, R16, R34, RZ ;  /* 0x0000002210087210 */ /* 0x000fe40007fde0ff */
[----:B------:R-:W-:Y:S02]  /*2560*/  PRMT R15, R24, 0x7771, RZ ;  /* 0x00007771180f7816 */ /* 0x000fe400000000ff */
[----:B------:R-:W-:Y:S02]  /*2570*/  PRMT R21, R28, 0x7771, RZ ;  /* 0x000077711c157816 */ /* 0x000fe400000000ff */
[----:B------:R-:W-:Y:S01]  /*2580*/  PRMT R17, R26, 0x7771, RZ ;  /* 0x000077711a117816 */ /* 0x000fe200000000ff */
[----:B------:R0:W-:Y:S01]  /*2590*/  @P5 STG.E.U8 desc[UR8][R2.64], R15 ;  /* 0x0000000f02005986 */ /* 0x0001e2000c101108 */
[----:B------:R-:W-:-:S02]  /*25a0*/  PRMT R23, R29, 0x7771, RZ ;  /* 0x000077711d177816 */ /* 0x000fc400000000ff */
[----:B------:R-:W-:Y:S01]  /*25b0*/  LEA.HI.X.SX32 R9, R16, R36, 0x1, P6 ;  /* 0x0000002410097211 */ /* 0x000fe200030f0eff */
[----:B------:R0:W-:Y:S01]  /*25c0*/  @P4 STG.E.U8 desc[UR8][R6.64], R21 ;  /* 0x0000001506004986 */ /* 0x0001e2000c101108 */
[----:B------:R-:W-:Y:S02]  /*25d0*/  PRMT R19, R30, 0x7771, RZ ;  /* 0x000077711e137816 */ /* 0x000fe400000000ff */
[C---:B------:R-:W-:Y:S01]  /*25e0*/  IADD3 R4, P6, PT, R5.reuse, R34, RZ ;  /* 0x0000002205047210 */ /* 0x040fe20007fde0ff */
[----:B------:R0:W-:Y:S03]  /*25f0*/  @P3 STG.E.U8 desc[UR8][R10.64], R17 ;  /* 0x000000110a003986 */ /* 0x0001e6000c101108 */
[----:B------:R-:W-:Y:S01]  /*2600*/  LEA.HI.X.SX32 R5, R5, R36, 0x1, P6 ;  /* 0x0000002405057211 */ /* 0x000fe200030f0eff */
[----:B------:R0:W-:Y:S04]  /*2610*/  @P2 STG.E.U8 desc[UR8][R12.64], R23 ;  /* 0x000000170c002986 */ /* 0x0001e8000c101108 */
[----:B------:R0:W-:Y:S01]  /*2620*/  @P1 STG.E.U8 desc[UR8][R8.64], R19 ;  /* 0x0000001308001986 */ /* 0x0001e2000c101108 */
[----:B------:R-:W-:Y:S05]  /*2630*/  @!P0 EXIT ;  /* 0x000000000000894d */ /* 0x000fea0003800000 */
[----:B0-----:R-:W-:-:S05]  /*2640*/  PRMT R3, R20, 0x7771, RZ ;  /* 0x0000777114037816 */ /* 0x001fca00000000ff */
[----:B------:R-:W-:Y:S01]  /*2650*/  STG.E.U8 desc[UR8][R4.64], R3 ;  /* 0x0000000304007986 */ /* 0x000fe2000c101108 */
[----:B------:R-:W-:Y:S05]  /*2660*/  EXIT ;  /* 0x000000000000794d */ /* 0x000fea0003800000 */
.L_x_2:
[----:B------:R-:W-:-:S00]  /*2670*/  BRA `(.L_x_2) ;  /* 0xfffffffc00fc7947 */ /* 0x000fc0000383ffff */
[----:B------:R-:W-:-:S00]  /*2680*/  NOP ;  /* 0x0000000000007918 */ /* 0x000fc00000000000 */
[----:B------:R-:W-:-:S00]  /*2690*/  NOP ;  /* 0x0000000000007918 */ /* 0x000fc00000000000 */
[----:B------:R-:W-:-:S00]  /*26a0*/  NOP ;  /* 0x0000000000007918 */ /* 0x000fc00000000000 */
[----:B------:R-:W-:-:S00]  /*26b0*/  NOP ;  /* 0x0000000000007918 */ /* 0x000fc00000000000 */
[----:B------:R-:W-:-:S00]  /*26c0*/  NOP ;  /* 0x0000000000007918 */ /* 0x000fc00000000000 */
[----:B------:R-:W-:-:S00]  /*26d0*/  NOP ;  /* 0x0000000000007918 */ /* 0x000fc00000000000 */
[----:B------:R-:W-:-:S00]  /*26e0*/  NOP ;  /* 0x0000000000007918 */ /* 0x000fc00000000000 */
[----:B------:R-:W-:-:S00]  /*26f0*/  NOP ;  /* 0x0000000000007918 */ /* 0x000fc00000000000 */
.L_x_3:


//--------------------- .nv.shared.matmul_kernel  --------------------------
	.section	.nv.shared.matmul_kernel,"aw",@nobits
	.sectionflags	@""
	.align	16
	.zero		1024


//--------------------- .nv.shared.reserved.0     --------------------------
	.section	.nv.shared.reserved.0,"aw",@nobits
	.weak		__nv_reservedSMEM_offset_0_alias
	.size		__nv_reservedSMEM_offset_0_alias, 0, 64
	.other		__nv_reservedSMEM_offset_0_alias,@"STO_CUDA_RESERVED_SHARED STV_DEFAULT"
__nv_reservedSMEM_offset_0_alias:
	.zero		0
	.zero		64


//--------------------- .nv.constant0.matmul_kernel --------------------------
	.section	.nv.constant0.matmul_kernel,"a",@progbits
	.sectionflags	@""
	.align	4
.nv.constant0.matmul_kernel:
	.zero		976


//--------------------- SYMBOLS --------------------------

	.type		.nv.reservedSmem.offset0,@object
	.size		.nv.reservedSmem.offset0,0x4
	.type		.nv.reservedSmem.cap,@object
	.size		.nv.reservedSmem.cap,0x4
